//
// Generated by NVIDIA NVVM Compiler
//
// Compiler Build ID: CL-36424714
// Cuda compilation tools, release 13.0, V13.0.88
// Based on NVVM 20.0.0
//

.version 9.0
.target sm_100
.address_size 64

	// .globl	_Z19optimizedRiemannSumIdXadL_Z18complex_kernel_gpuIdET_S1_EELj256EEvS1_S1_iPS1_
.func  (.param .align 16 .b8 func_retval0[16]) __internal_trig_reduction_slowpathd
(
	.param .b64 __internal_trig_reduction_slowpathd_param_0
)
;
.func  (.param .b64 func_retval0) __internal_accurate_pow
(
	.param .b64 __internal_accurate_pow_param_0
)
;
.extern .shared .align 16 .b8 subArray[];
.global .align 8 .b8 __cudart_i2opi_d[144] = {8, 93, 141, 31, 177, 95, 251, 107, 234, 146, 82, 138, 247, 57, 7, 61, 123, 241, 229, 235, 199, 186, 39, 117, 45, 234, 95, 158, 102, 63, 70, 79, 183, 9, 203, 39, 207, 126, 54, 109, 31, 109, 10, 90, 139, 17, 47, 239, 15, 152, 5, 222, 255, 151, 248, 31, 59, 40, 249, 189, 139, 95, 132, 156, 244, 57, 83, 131, 57, 214, 145, 57, 65, 126, 95, 180, 38, 112, 156, 233, 132, 68, 187, 46, 245, 53, 130, 232, 62, 167, 41, 177, 28, 235, 29, 254, 28, 146, 209, 9, 234, 46, 73, 6, 224, 210, 77, 66, 58, 110, 36, 183, 97, 197, 187, 222, 171, 99, 81, 254, 65, 144, 67, 60, 153, 149, 98, 219, 192, 221, 52, 245, 209, 87, 39, 252, 41, 21, 68, 78, 110, 131, 249, 162};
.global .align 16 .b8 __cudart_sin_cos_coeffs[128] = {70, 210, 176, 44, 241, 229, 90, 190, 146, 227, 172, 105, 227, 29, 199, 62, 161, 98, 219, 25, 160, 1, 42, 191, 24, 8, 17, 17, 17, 17, 129, 63, 84, 85, 85, 85, 85, 85, 197, 191, 0, 0, 0, 0, 0, 0, 0, 0, 0, 0, 0, 0, 0, 0, 0, 0, 100, 129, 253, 32, 131, 255, 168, 189, 40, 133, 239, 193, 167, 238, 33, 62, 217, 230, 6, 142, 79, 126, 146, 190, 233, 188, 221, 25, 160, 1, 250, 62, 71, 93, 193, 22, 108, 193, 86, 191, 81, 85, 85, 85, 85, 85, 165, 63, 0, 0, 0, 0, 0, 0, 224, 191, 0, 0, 0, 0, 0, 0, 240, 63};

.visible .entry _Z19optimizedRiemannSumIdXadL_Z18complex_kernel_gpuIdET_S1_EELj256EEvS1_S1_iPS1_(
	.param .f64 _Z19optimizedRiemannSumIdXadL_Z18complex_kernel_gpuIdET_S1_EELj256EEvS1_S1_iPS1__param_0,
	.param .f64 _Z19optimizedRiemannSumIdXadL_Z18complex_kernel_gpuIdET_S1_EELj256EEvS1_S1_iPS1__param_1,
	.param .u32 _Z19optimizedRiemannSumIdXadL_Z18complex_kernel_gpuIdET_S1_EELj256EEvS1_S1_iPS1__param_2,
	.param .u64 .ptr .align 1 _Z19optimizedRiemannSumIdXadL_Z18complex_kernel_gpuIdET_S1_EELj256EEvS1_S1_iPS1__param_3
)
{
	.reg .pred 	%p<66>;
	.reg .b32 	%r<202>;
	.reg .b32 	%f<9>;
	.reg .b64 	%rd<22>;
	.reg .b64 	%fd<410>;

	ld.param.f64 	%fd87, [_Z19optimizedRiemannSumIdXadL_Z18complex_kernel_gpuIdET_S1_EELj256EEvS1_S1_iPS1__param_0];
	ld.param.f64 	%fd88, [_Z19optimizedRiemannSumIdXadL_Z18complex_kernel_gpuIdET_S1_EELj256EEvS1_S1_iPS1__param_1];
	ld.param.u32 	%r63, [_Z19optimizedRiemannSumIdXadL_Z18complex_kernel_gpuIdET_S1_EELj256EEvS1_S1_iPS1__param_2];
	mov.u32 	%r1, %tid.x;
	mov.u32 	%r2, %ctaid.x;
	mov.u32 	%r3, %ntid.x;
	mul.lo.s32 	%r64, %r3, %r2;
	shl.b32 	%r65, %r64, 1;
	add.s32 	%r187, %r65, %r1;
	setp.ge.s32 	%p2, %r187, %r63;
	mov.f64 	%fd387, 0d0000000000000000;
	@%p2 bra 	$L__BB0_65;
	mov.b32 	%r66, 1127219200;
	mov.b32 	%r67, -2147483648;
	mov.b64 	%fd1, {%r67, %r66};
	mov.f64 	%fd91, 0d4004000000000000;
	{
	.reg .b32 %temp; 
	mov.b64 	{%temp, %r5}, %fd91;
	}
	and.b32  	%r6, %r5, 2146435072;
	setp.eq.s32 	%p3, %r6, 1074790400;
	setp.lt.s32 	%p4, %r5, 0;
	selp.b32 	%r7, 0, 2146435072, %p4;
	and.b32  	%r68, %r5, 2147483647;
	setp.ne.s32 	%p5, %r68, 1071644672;
	and.pred  	%p1, %p3, %p5;
	mov.u32 	%r69, %nctaid.x;
	mul.lo.s32 	%r70, %r69, %r3;
	shl.b32 	%r8, %r70, 1;
	mov.f64 	%fd387, 0d0000000000000000;
	mov.u64 	%rd4, __cudart_sin_cos_coeffs;
$L__BB0_2:
	cvt.rn.f64.s32 	%fd92, %r187;
	fma.rn.f64 	%fd3, %fd88, %fd92, %fd87;
	add.s32 	%r10, %r187, %r3;
	cvt.rn.f64.u32 	%fd93, %r10;
	fma.rn.f64 	%fd4, %fd88, %fd93, %fd87;
	fma.rn.f64 	%fd94, %fd3, 0d3FF71547652B82FE, 0d4338000000000000;
	{
	.reg .b32 %temp; 
	mov.b64 	{%r11, %temp}, %fd94;
	}
	mov.f64 	%fd95, 0dC338000000000000;
	add.rn.f64 	%fd96, %fd94, %fd95;
	fma.rn.f64 	%fd97, %fd96, 0dBFE62E42FEFA39EF, %fd3;
	fma.rn.f64 	%fd98, %fd96, 0dBC7ABC9E3B39803F, %fd97;
	fma.rn.f64 	%fd99, %fd98, 0d3E5ADE1569CE2BDF, 0d3E928AF3FCA213EA;
	fma.rn.f64 	%fd100, %fd99, %fd98, 0d3EC71DEE62401315;
	fma.rn.f64 	%fd101, %fd100, %fd98, 0d3EFA01997C89EB71;
	fma.rn.f64 	%fd102, %fd101, %fd98, 0d3F2A01A014761F65;
	fma.rn.f64 	%fd103, %fd102, %fd98, 0d3F56C16C1852B7AF;
	fma.rn.f64 	%fd104, %fd103, %fd98, 0d3F81111111122322;
	fma.rn.f64 	%fd105, %fd104, %fd98, 0d3FA55555555502A1;
	fma.rn.f64 	%fd106, %fd105, %fd98, 0d3FC5555555555511;
	fma.rn.f64 	%fd107, %fd106, %fd98, 0d3FE000000000000B;
	fma.rn.f64 	%fd108, %fd107, %fd98, 0d3FF0000000000000;
	fma.rn.f64 	%fd109, %fd108, %fd98, 0d3FF0000000000000;
	{
	.reg .b32 %temp; 
	mov.b64 	{%r12, %temp}, %fd109;
	}
	{
	.reg .b32 %temp; 
	mov.b64 	{%temp, %r13}, %fd109;
	}
	shl.b32 	%r71, %r11, 20;
	add.s32 	%r72, %r71, %r13;
	mov.b64 	%fd388, {%r12, %r72};
	{
	.reg .b32 %temp; 
	mov.b64 	{%temp, %r73}, %fd3;
	}
	mov.b32 	%f5, %r73;
	abs.f32 	%f1, %f5;
	setp.lt.f32 	%p6, %f1, 0f4086232B;
	@%p6 bra 	$L__BB0_5;
	setp.lt.f64 	%p7, %fd3, 0d0000000000000000;
	add.f64 	%fd110, %fd3, 0d7FF0000000000000;
	selp.f64 	%fd388, 0d0000000000000000, %fd110, %p7;
	setp.geu.f32 	%p8, %f1, 0f40874800;
	@%p8 bra 	$L__BB0_5;
	shr.u32 	%r74, %r11, 31;
	add.s32 	%r75, %r11, %r74;
	shr.s32 	%r76, %r75, 1;
	shl.b32 	%r77, %r76, 20;
	add.s32 	%r78, %r13, %r77;
	mov.b64 	%fd111, {%r12, %r78};
	sub.s32 	%r79, %r11, %r76;
	shl.b32 	%r80, %r79, 20;
	add.s32 	%r81, %r80, 1072693248;
	mov.b32 	%r82, 0;
	mov.b64 	%fd112, {%r82, %r81};
	mul.f64 	%fd388, %fd112, %fd111;
$L__BB0_5:
	add.f64 	%fd389, %fd3, 0d3FF0000000000000;
	{
	.reg .b32 %temp; 
	mov.b64 	{%temp, %r188}, %fd389;
	}
	{
	.reg .b32 %temp; 
	mov.b64 	{%r189, %temp}, %fd389;
	}
	setp.gt.s32 	%p9, %r188, 1048575;
	mov.b32 	%r190, -1023;
	@%p9 bra 	$L__BB0_7;
	mul.f64 	%fd389, %fd389, 0d4350000000000000;
	{
	.reg .b32 %temp; 
	mov.b64 	{%temp, %r188}, %fd389;
	}
	{
	.reg .b32 %temp; 
	mov.b64 	{%r189, %temp}, %fd389;
	}
	mov.b32 	%r190, -1077;
$L__BB0_7:
	add.s32 	%r85, %r188, -1;
	setp.gt.u32 	%p10, %r85, 2146435070;
	@%p10 bra 	$L__BB0_11;
	shr.u32 	%r88, %r188, 20;
	add.s32 	%r191, %r190, %r88;
	and.b32  	%r89, %r188, 1048575;
	or.b32  	%r90, %r89, 1072693248;
	mov.b64 	%fd390, {%r189, %r90};
	setp.lt.u32 	%p12, %r90, 1073127583;
	@%p12 bra 	$L__BB0_10;
	{
	.reg .b32 %temp; 
	mov.b64 	{%r91, %temp}, %fd390;
	}
	{
	.reg .b32 %temp; 
	mov.b64 	{%temp, %r92}, %fd390;
	}
	add.s32 	%r93, %r92, -1048576;
	mov.b64 	%fd390, {%r91, %r93};
	add.s32 	%r191, %r191, 1;
$L__BB0_10:
	add.f64 	%fd114, %fd390, 0dBFF0000000000000;
	add.f64 	%fd115, %fd390, 0d3FF0000000000000;
	rcp.approx.ftz.f64 	%fd116, %fd115;
	neg.f64 	%fd117, %fd115;
	fma.rn.f64 	%fd118, %fd117, %fd116, 0d3FF0000000000000;
	fma.rn.f64 	%fd119, %fd118, %fd118, %fd118;
	fma.rn.f64 	%fd120, %fd119, %fd116, %fd116;
	mul.f64 	%fd121, %fd114, %fd120;
	fma.rn.f64 	%fd122, %fd114, %fd120, %fd121;
	mul.f64 	%fd123, %fd122, %fd122;
	fma.rn.f64 	%fd124, %fd123, 0d3EB1380B3AE80F1E, 0d3ED0EE258B7A8B04;
	fma.rn.f64 	%fd125, %fd124, %fd123, 0d3EF3B2669F02676F;
	fma.rn.f64 	%fd126, %fd125, %fd123, 0d3F1745CBA9AB0956;
	fma.rn.f64 	%fd127, %fd126, %fd123, 0d3F3C71C72D1B5154;
	fma.rn.f64 	%fd128, %fd127, %fd123, 0d3F624924923BE72D;
	fma.rn.f64 	%fd129, %fd128, %fd123, 0d3F8999999999A3C4;
	fma.rn.f64 	%fd130, %fd129, %fd123, 0d3FB5555555555554;
	sub.f64 	%fd131, %fd114, %fd122;
	add.f64 	%fd132, %fd131, %fd131;
	neg.f64 	%fd133, %fd122;
	fma.rn.f64 	%fd134, %fd133, %fd114, %fd132;
	mul.f64 	%fd135, %fd120, %fd134;
	mul.f64 	%fd136, %fd123, %fd130;
	fma.rn.f64 	%fd137, %fd136, %fd122, %fd135;
	xor.b32  	%r94, %r191, -2147483648;
	mov.b32 	%r95, 1127219200;
	mov.b64 	%fd138, {%r94, %r95};
	sub.f64 	%fd139, %fd138, %fd1;
	fma.rn.f64 	%fd140, %fd139, 0d3FE62E42FEFA39EF, %fd122;
	fma.rn.f64 	%fd141, %fd139, 0dBFE62E42FEFA39EF, %fd140;
	sub.f64 	%fd142, %fd141, %fd122;
	sub.f64 	%fd143, %fd137, %fd142;
	fma.rn.f64 	%fd144, %fd139, 0d3C7ABC9E3B39803F, %fd143;
	add.f64 	%fd391, %fd140, %fd144;
	bra.uni 	$L__BB0_12;
$L__BB0_11:
	fma.rn.f64 	%fd113, %fd389, 0d7FF0000000000000, 0d7FF0000000000000;
	{
	.reg .b32 %temp; 
	mov.b64 	{%temp, %r86}, %fd389;
	}
	and.b32  	%r87, %r86, 2147483647;
	setp.eq.s32 	%p11, %r87, 0;
	selp.f64 	%fd391, 0dFFF0000000000000, %fd113, %p11;
$L__BB0_12:
	add.f64 	%fd18, %fd388, %fd391;
	abs.f64 	%fd19, %fd18;
	setp.neu.f64 	%p13, %fd19, 0d7FF0000000000000;
	@%p13 bra 	$L__BB0_14;
	mov.f64 	%fd150, 0d0000000000000000;
	mul.rn.f64 	%fd392, %fd18, %fd150;
	mov.b32 	%r192, 0;
	bra.uni 	$L__BB0_16;
$L__BB0_14:
	mul.f64 	%fd145, %fd18, 0d3FE45F306DC9C883;
	cvt.rni.s32.f64 	%r192, %fd145;
	cvt.rn.f64.s32 	%fd146, %r192;
	fma.rn.f64 	%fd147, %fd146, 0dBFF921FB54442D18, %fd18;
	fma.rn.f64 	%fd148, %fd146, 0dBC91A62633145C00, %fd147;
	fma.rn.f64 	%fd392, %fd146, 0dB97B839A252049C0, %fd148;
	setp.ltu.f64 	%p14, %fd19, 0d41E0000000000000;
	@%p14 bra 	$L__BB0_16;
	{ // callseq 0, 0
	.param .b64 param0;
	st.param.f64 	[param0], %fd18;
	.param .align 16 .b8 retval0[16];
	call.uni (retval0), 
	__internal_trig_reduction_slowpathd, 
	(
	param0
	);
	ld.param.f64 	%fd392, [retval0];
	ld.param.b32 	%r192, [retval0+8];
	} // callseq 0
$L__BB0_16:
	shl.b32 	%r98, %r192, 6;
	cvt.u64.u32 	%rd2, %r98;
	and.b64  	%rd3, %rd2, 64;
	add.s64 	%rd5, %rd4, %rd3;
	mul.rn.f64 	%fd151, %fd392, %fd392;
	and.b32  	%r99, %r192, 1;
	setp.eq.b32 	%p15, %r99, 1;
	selp.f64 	%fd152, 0dBDA8FF8320FD8164, 0d3DE5DB65F9785EBA, %p15;
	ld.global.nc.v2.f64 	{%fd153, %fd154}, [%rd5];
	fma.rn.f64 	%fd155, %fd152, %fd151, %fd153;
	fma.rn.f64 	%fd156, %fd155, %fd151, %fd154;
	ld.global.nc.v2.f64 	{%fd157, %fd158}, [%rd5+16];
	fma.rn.f64 	%fd159, %fd156, %fd151, %fd157;
	fma.rn.f64 	%fd160, %fd159, %fd151, %fd158;
	ld.global.nc.v2.f64 	{%fd161, %fd162}, [%rd5+32];
	fma.rn.f64 	%fd163, %fd160, %fd151, %fd161;
	fma.rn.f64 	%fd164, %fd163, %fd151, %fd162;
	fma.rn.f64 	%fd165, %fd164, %fd392, %fd392;
	fma.rn.f64 	%fd166, %fd164, %fd151, 0d3FF0000000000000;
	selp.f64 	%fd167, %fd166, %fd165, %p15;
	and.b32  	%r100, %r192, 2;
	setp.eq.s32 	%p16, %r100, 0;
	mov.f64 	%fd168, 0d0000000000000000;
	sub.f64 	%fd169, %fd168, %fd167;
	selp.f64 	%fd170, %fd167, %fd169, %p16;
	fma.rn.f64 	%fd171, %fd3, %fd3, 0d3FF0000000000000;
	sqrt.rn.f64 	%fd172, %fd171;
	add.f64 	%fd24, %fd172, %fd170;
	{
	.reg .b32 %temp; 
	mov.b64 	{%temp, %r27}, %fd24;
	}
	setp.neu.f64 	%p17, %fd24, 0d0000000000000000;
	@%p17 bra 	$L__BB0_18;
	setp.lt.s32 	%p19, %r5, 0;
	setp.eq.s32 	%p20, %r6, 1074790400;
	selp.b32 	%r101, %r27, 0, %p20;
	or.b32  	%r102, %r101, 2146435072;
	selp.b32 	%r103, %r102, %r101, %p19;
	mov.b32 	%r104, 0;
	mov.b64 	%fd394, {%r104, %r103};
	bra.uni 	$L__BB0_19;
$L__BB0_18:
	abs.f64 	%fd173, %fd24;
	{ // callseq 1, 0
	.param .b64 param0;
	st.param.f64 	[param0], %fd173;
	.param .b64 retval0;
	call.uni (retval0), 
	__internal_accurate_pow, 
	(
	param0
	);
	ld.param.f64 	%fd174, [retval0];
	} // callseq 1
	setp.lt.s32 	%p18, %r27, 0;
	selp.f64 	%fd394, 0dFFF8000000000000, %fd174, %p18;
$L__BB0_19:
	add.f64 	%fd176, %fd24, 0d4004000000000000;
	{
	.reg .b32 %temp; 
	mov.b64 	{%temp, %r105}, %fd176;
	}
	and.b32  	%r106, %r105, 2146435072;
	setp.ne.s32 	%p21, %r106, 2146435072;
	@%p21 bra 	$L__BB0_24;
	setp.num.f64 	%p22, %fd24, %fd24;
	@%p22 bra 	$L__BB0_22;
	mov.f64 	%fd178, 0d4004000000000000;
	add.rn.f64 	%fd394, %fd24, %fd178;
	bra.uni 	$L__BB0_24;
$L__BB0_22:
	abs.f64 	%fd177, %fd24;
	setp.neu.f64 	%p23, %fd177, 0d7FF0000000000000;
	@%p23 bra 	$L__BB0_24;
	setp.lt.s32 	%p24, %r27, 0;
	or.b32  	%r107, %r7, -2147483648;
	selp.b32 	%r108, %r107, %r7, %p1;
	selp.b32 	%r109, %r108, %r7, %p24;
	mov.b32 	%r110, 0;
	mov.b64 	%fd394, {%r110, %r109};
$L__BB0_24:
	setp.eq.f64 	%p25, %fd24, 0d3FF0000000000000;
	selp.f64 	%fd31, 0d3FF0000000000000, %fd394, %p25;
	mul.f64 	%fd32, %fd3, 0d4014000000000000;
	abs.f64 	%fd33, %fd32;
	setp.neu.f64 	%p26, %fd33, 0d7FF0000000000000;
	@%p26 bra 	$L__BB0_26;
	mov.f64 	%fd184, 0d0000000000000000;
	mul.rn.f64 	%fd396, %fd32, %fd184;
	mov.b32 	%r194, 1;
	bra.uni 	$L__BB0_29;
$L__BB0_26:
	mul.f64 	%fd179, %fd32, 0d3FE45F306DC9C883;
	cvt.rni.s32.f64 	%r193, %fd179;
	cvt.rn.f64.s32 	%fd180, %r193;
	fma.rn.f64 	%fd181, %fd180, 0dBFF921FB54442D18, %fd32;
	fma.rn.f64 	%fd182, %fd180, 0dBC91A62633145C00, %fd181;
	fma.rn.f64 	%fd396, %fd180, 0dB97B839A252049C0, %fd182;
	setp.ltu.f64 	%p27, %fd33, 0d41E0000000000000;
	@%p27 bra 	$L__BB0_28;
	{ // callseq 2, 0
	.param .b64 param0;
	st.param.f64 	[param0], %fd32;
	.param .align 16 .b8 retval0[16];
	call.uni (retval0), 
	__internal_trig_reduction_slowpathd, 
	(
	param0
	);
	ld.param.f64 	%fd396, [retval0];
	ld.param.b32 	%r193, [retval0+8];
	} // callseq 2
$L__BB0_28:
	add.s32 	%r194, %r193, 1;
$L__BB0_29:
	shl.b32 	%r113, %r194, 6;
	cvt.u64.u32 	%rd6, %r113;
	and.b64  	%rd7, %rd6, 64;
	add.s64 	%rd9, %rd4, %rd7;
	mul.rn.f64 	%fd185, %fd396, %fd396;
	and.b32  	%r114, %r194, 1;
	setp.eq.b32 	%p28, %r114, 1;
	selp.f64 	%fd186, 0dBDA8FF8320FD8164, 0d3DE5DB65F9785EBA, %p28;
	ld.global.nc.v2.f64 	{%fd187, %fd188}, [%rd9];
	fma.rn.f64 	%fd189, %fd186, %fd185, %fd187;
	fma.rn.f64 	%fd190, %fd189, %fd185, %fd188;
	ld.global.nc.v2.f64 	{%fd191, %fd192}, [%rd9+16];
	fma.rn.f64 	%fd193, %fd190, %fd185, %fd191;
	fma.rn.f64 	%fd194, %fd193, %fd185, %fd192;
	ld.global.nc.v2.f64 	{%fd195, %fd196}, [%rd9+32];
	fma.rn.f64 	%fd197, %fd194, %fd185, %fd195;
	fma.rn.f64 	%fd198, %fd197, %fd185, %fd196;
	fma.rn.f64 	%fd199, %fd198, %fd396, %fd396;
	fma.rn.f64 	%fd200, %fd198, %fd185, 0d3FF0000000000000;
	selp.f64 	%fd201, %fd200, %fd199, %p28;
	and.b32  	%r115, %r194, 2;
	setp.eq.s32 	%p29, %r115, 0;
	mov.f64 	%fd202, 0d0000000000000000;
	sub.f64 	%fd203, %fd202, %fd201;
	selp.f64 	%fd204, %fd201, %fd203, %p29;
	mul.f64 	%fd39, %fd31, %fd204;
	neg.f64 	%fd205, %fd3;
	fma.rn.f64 	%fd206, %fd3, 0dBFF71547652B82FE, 0d4338000000000000;
	{
	.reg .b32 %temp; 
	mov.b64 	{%r33, %temp}, %fd206;
	}
	mov.f64 	%fd207, 0dC338000000000000;
	add.rn.f64 	%fd208, %fd206, %fd207;
	fma.rn.f64 	%fd209, %fd208, 0dBFE62E42FEFA39EF, %fd205;
	fma.rn.f64 	%fd210, %fd208, 0dBC7ABC9E3B39803F, %fd209;
	fma.rn.f64 	%fd211, %fd210, 0d3E5ADE1569CE2BDF, 0d3E928AF3FCA213EA;
	fma.rn.f64 	%fd212, %fd211, %fd210, 0d3EC71DEE62401315;
	fma.rn.f64 	%fd213, %fd212, %fd210, 0d3EFA01997C89EB71;
	fma.rn.f64 	%fd214, %fd213, %fd210, 0d3F2A01A014761F65;
	fma.rn.f64 	%fd215, %fd214, %fd210, 0d3F56C16C1852B7AF;
	fma.rn.f64 	%fd216, %fd215, %fd210, 0d3F81111111122322;
	fma.rn.f64 	%fd217, %fd216, %fd210, 0d3FA55555555502A1;
	fma.rn.f64 	%fd218, %fd217, %fd210, 0d3FC5555555555511;
	fma.rn.f64 	%fd219, %fd218, %fd210, 0d3FE000000000000B;
	fma.rn.f64 	%fd220, %fd219, %fd210, 0d3FF0000000000000;
	fma.rn.f64 	%fd221, %fd220, %fd210, 0d3FF0000000000000;
	{
	.reg .b32 %temp; 
	mov.b64 	{%r34, %temp}, %fd221;
	}
	{
	.reg .b32 %temp; 
	mov.b64 	{%temp, %r35}, %fd221;
	}
	shl.b32 	%r116, %r33, 20;
	add.s32 	%r117, %r116, %r35;
	mov.b64 	%fd397, {%r34, %r117};
	{
	.reg .b32 %temp; 
	mov.b64 	{%temp, %r118}, %fd205;
	}
	mov.b32 	%f6, %r118;
	abs.f32 	%f2, %f6;
	setp.lt.f32 	%p30, %f2, 0f4086232B;
	@%p30 bra 	$L__BB0_32;
	setp.gt.f64 	%p31, %fd3, 0d0000000000000000;
	mov.f64 	%fd222, 0d7FF0000000000000;
	sub.f64 	%fd223, %fd222, %fd3;
	selp.f64 	%fd397, 0d0000000000000000, %fd223, %p31;
	setp.geu.f32 	%p32, %f2, 0f40874800;
	@%p32 bra 	$L__BB0_32;
	shr.u32 	%r119, %r33, 31;
	add.s32 	%r120, %r33, %r119;
	shr.s32 	%r121, %r120, 1;
	shl.b32 	%r122, %r121, 20;
	add.s32 	%r123, %r35, %r122;
	mov.b64 	%fd224, {%r34, %r123};
	sub.s32 	%r124, %r33, %r121;
	shl.b32 	%r125, %r124, 20;
	add.s32 	%r126, %r125, 1072693248;
	mov.b32 	%r127, 0;
	mov.b64 	%fd225, {%r127, %r126};
	mul.f64 	%fd397, %fd225, %fd224;
$L__BB0_32:
	add.f64 	%fd226, %fd397, 0d3FF0000000000000;
	div.rn.f64 	%fd227, %fd39, %fd226;
	fma.rn.f64 	%fd387, %fd88, %fd227, %fd387;
	setp.ge.u32 	%p33, %r10, %r63;
	@%p33 bra 	$L__BB0_64;
	fma.rn.f64 	%fd228, %fd4, 0d3FF71547652B82FE, 0d4338000000000000;
	{
	.reg .b32 %temp; 
	mov.b64 	{%r36, %temp}, %fd228;
	}
	mov.f64 	%fd229, 0dC338000000000000;
	add.rn.f64 	%fd230, %fd228, %fd229;
	fma.rn.f64 	%fd231, %fd230, 0dBFE62E42FEFA39EF, %fd4;
	fma.rn.f64 	%fd232, %fd230, 0dBC7ABC9E3B39803F, %fd231;
	fma.rn.f64 	%fd233, %fd232, 0d3E5ADE1569CE2BDF, 0d3E928AF3FCA213EA;
	fma.rn.f64 	%fd234, %fd233, %fd232, 0d3EC71DEE62401315;
	fma.rn.f64 	%fd235, %fd234, %fd232, 0d3EFA01997C89EB71;
	fma.rn.f64 	%fd236, %fd235, %fd232, 0d3F2A01A014761F65;
	fma.rn.f64 	%fd237, %fd236, %fd232, 0d3F56C16C1852B7AF;
	fma.rn.f64 	%fd238, %fd237, %fd232, 0d3F81111111122322;
	fma.rn.f64 	%fd239, %fd238, %fd232, 0d3FA55555555502A1;
	fma.rn.f64 	%fd240, %fd239, %fd232, 0d3FC5555555555511;
	fma.rn.f64 	%fd241, %fd240, %fd232, 0d3FE000000000000B;
	fma.rn.f64 	%fd242, %fd241, %fd232, 0d3FF0000000000000;
	fma.rn.f64 	%fd243, %fd242, %fd232, 0d3FF0000000000000;
	{
	.reg .b32 %temp; 
	mov.b64 	{%r37, %temp}, %fd243;
	}
	{
	.reg .b32 %temp; 
	mov.b64 	{%temp, %r38}, %fd243;
	}
	shl.b32 	%r128, %r36, 20;
	add.s32 	%r129, %r128, %r38;
	mov.b64 	%fd398, {%r37, %r129};
	{
	.reg .b32 %temp; 
	mov.b64 	{%temp, %r130}, %fd4;
	}
	mov.b32 	%f7, %r130;
	abs.f32 	%f3, %f7;
	setp.lt.f32 	%p34, %f3, 0f4086232B;
	@%p34 bra 	$L__BB0_36;
	setp.lt.f64 	%p35, %fd4, 0d0000000000000000;
	add.f64 	%fd244, %fd4, 0d7FF0000000000000;
	selp.f64 	%fd398, 0d0000000000000000, %fd244, %p35;
	setp.geu.f32 	%p36, %f3, 0f40874800;
	@%p36 bra 	$L__BB0_36;
	shr.u32 	%r131, %r36, 31;
	add.s32 	%r132, %r36, %r131;
	shr.s32 	%r133, %r132, 1;
	shl.b32 	%r134, %r133, 20;
	add.s32 	%r135, %r38, %r134;
	mov.b64 	%fd245, {%r37, %r135};
	sub.s32 	%r136, %r36, %r133;
	shl.b32 	%r137, %r136, 20;
	add.s32 	%r138, %r137, 1072693248;
	mov.b32 	%r139, 0;
	mov.b64 	%fd246, {%r139, %r138};
	mul.f64 	%fd398, %fd246, %fd245;
$L__BB0_36:
	add.f64 	%fd399, %fd4, 0d3FF0000000000000;
	{
	.reg .b32 %temp; 
	mov.b64 	{%temp, %r195}, %fd399;
	}
	{
	.reg .b32 %temp; 
	mov.b64 	{%r196, %temp}, %fd399;
	}
	setp.gt.s32 	%p37, %r195, 1048575;
	mov.b32 	%r197, -1023;
	@%p37 bra 	$L__BB0_38;
	mul.f64 	%fd399, %fd399, 0d4350000000000000;
	{
	.reg .b32 %temp; 
	mov.b64 	{%temp, %r195}, %fd399;
	}
	{
	.reg .b32 %temp; 
	mov.b64 	{%r196, %temp}, %fd399;
	}
	mov.b32 	%r197, -1077;
$L__BB0_38:
	add.s32 	%r142, %r195, -1;
	setp.gt.u32 	%p38, %r142, 2146435070;
	@%p38 bra 	$L__BB0_42;
	shr.u32 	%r145, %r195, 20;
	add.s32 	%r198, %r197, %r145;
	and.b32  	%r146, %r195, 1048575;
	or.b32  	%r147, %r146, 1072693248;
	mov.b64 	%fd400, {%r196, %r147};
	setp.lt.u32 	%p40, %r147, 1073127583;
	@%p40 bra 	$L__BB0_41;
	{
	.reg .b32 %temp; 
	mov.b64 	{%r148, %temp}, %fd400;
	}
	{
	.reg .b32 %temp; 
	mov.b64 	{%temp, %r149}, %fd400;
	}
	add.s32 	%r150, %r149, -1048576;
	mov.b64 	%fd400, {%r148, %r150};
	add.s32 	%r198, %r198, 1;
$L__BB0_41:
	add.f64 	%fd248, %fd400, 0dBFF0000000000000;
	add.f64 	%fd249, %fd400, 0d3FF0000000000000;
	rcp.approx.ftz.f64 	%fd250, %fd249;
	neg.f64 	%fd251, %fd249;
	fma.rn.f64 	%fd252, %fd251, %fd250, 0d3FF0000000000000;
	fma.rn.f64 	%fd253, %fd252, %fd252, %fd252;
	fma.rn.f64 	%fd254, %fd253, %fd250, %fd250;
	mul.f64 	%fd255, %fd248, %fd254;
	fma.rn.f64 	%fd256, %fd248, %fd254, %fd255;
	mul.f64 	%fd257, %fd256, %fd256;
	fma.rn.f64 	%fd258, %fd257, 0d3EB1380B3AE80F1E, 0d3ED0EE258B7A8B04;
	fma.rn.f64 	%fd259, %fd258, %fd257, 0d3EF3B2669F02676F;
	fma.rn.f64 	%fd260, %fd259, %fd257, 0d3F1745CBA9AB0956;
	fma.rn.f64 	%fd261, %fd260, %fd257, 0d3F3C71C72D1B5154;
	fma.rn.f64 	%fd262, %fd261, %fd257, 0d3F624924923BE72D;
	fma.rn.f64 	%fd263, %fd262, %fd257, 0d3F8999999999A3C4;
	fma.rn.f64 	%fd264, %fd263, %fd257, 0d3FB5555555555554;
	sub.f64 	%fd265, %fd248, %fd256;
	add.f64 	%fd266, %fd265, %fd265;
	neg.f64 	%fd267, %fd256;
	fma.rn.f64 	%fd268, %fd267, %fd248, %fd266;
	mul.f64 	%fd269, %fd254, %fd268;
	mul.f64 	%fd270, %fd257, %fd264;
	fma.rn.f64 	%fd271, %fd270, %fd256, %fd269;
	xor.b32  	%r151, %r198, -2147483648;
	mov.b32 	%r152, 1127219200;
	mov.b64 	%fd272, {%r151, %r152};
	sub.f64 	%fd273, %fd272, %fd1;
	fma.rn.f64 	%fd274, %fd273, 0d3FE62E42FEFA39EF, %fd256;
	fma.rn.f64 	%fd275, %fd273, 0dBFE62E42FEFA39EF, %fd274;
	sub.f64 	%fd276, %fd275, %fd256;
	sub.f64 	%fd277, %fd271, %fd276;
	fma.rn.f64 	%fd278, %fd273, 0d3C7ABC9E3B39803F, %fd277;
	add.f64 	%fd401, %fd274, %fd278;
	bra.uni 	$L__BB0_43;
$L__BB0_42:
	fma.rn.f64 	%fd247, %fd399, 0d7FF0000000000000, 0d7FF0000000000000;
	{
	.reg .b32 %temp; 
	mov.b64 	{%temp, %r143}, %fd399;
	}
	and.b32  	%r144, %r143, 2147483647;
	setp.eq.s32 	%p39, %r144, 0;
	selp.f64 	%fd401, 0dFFF0000000000000, %fd247, %p39;
$L__BB0_43:
	add.f64 	%fd58, %fd398, %fd401;
	abs.f64 	%fd59, %fd58;
	setp.neu.f64 	%p41, %fd59, 0d7FF0000000000000;
	@%p41 bra 	$L__BB0_45;
	mov.f64 	%fd284, 0d0000000000000000;
	mul.rn.f64 	%fd402, %fd58, %fd284;
	mov.b32 	%r199, 0;
	bra.uni 	$L__BB0_47;
$L__BB0_45:
	mul.f64 	%fd279, %fd58, 0d3FE45F306DC9C883;
	cvt.rni.s32.f64 	%r199, %fd279;
	cvt.rn.f64.s32 	%fd280, %r199;
	fma.rn.f64 	%fd281, %fd280, 0dBFF921FB54442D18, %fd58;
	fma.rn.f64 	%fd282, %fd280, 0dBC91A62633145C00, %fd281;
	fma.rn.f64 	%fd402, %fd280, 0dB97B839A252049C0, %fd282;
	setp.ltu.f64 	%p42, %fd59, 0d41E0000000000000;
	@%p42 bra 	$L__BB0_47;
	{ // callseq 3, 0
	.param .b64 param0;
	st.param.f64 	[param0], %fd58;
	.param .align 16 .b8 retval0[16];
	call.uni (retval0), 
	__internal_trig_reduction_slowpathd, 
	(
	param0
	);
	ld.param.f64 	%fd402, [retval0];
	ld.param.b32 	%r199, [retval0+8];
	} // callseq 3
$L__BB0_47:
	shl.b32 	%r155, %r199, 6;
	cvt.u64.u32 	%rd10, %r155;
	and.b64  	%rd11, %rd10, 64;
	add.s64 	%rd13, %rd4, %rd11;
	mul.rn.f64 	%fd285, %fd402, %fd402;
	and.b32  	%r156, %r199, 1;
	setp.eq.b32 	%p43, %r156, 1;
	selp.f64 	%fd286, 0dBDA8FF8320FD8164, 0d3DE5DB65F9785EBA, %p43;
	ld.global.nc.v2.f64 	{%fd287, %fd288}, [%rd13];
	fma.rn.f64 	%fd289, %fd286, %fd285, %fd287;
	fma.rn.f64 	%fd290, %fd289, %fd285, %fd288;
	ld.global.nc.v2.f64 	{%fd291, %fd292}, [%rd13+16];
	fma.rn.f64 	%fd293, %fd290, %fd285, %fd291;
	fma.rn.f64 	%fd294, %fd293, %fd285, %fd292;
	ld.global.nc.v2.f64 	{%fd295, %fd296}, [%rd13+32];
	fma.rn.f64 	%fd297, %fd294, %fd285, %fd295;
	fma.rn.f64 	%fd298, %fd297, %fd285, %fd296;
	fma.rn.f64 	%fd299, %fd298, %fd402, %fd402;
	fma.rn.f64 	%fd300, %fd298, %fd285, 0d3FF0000000000000;
	selp.f64 	%fd301, %fd300, %fd299, %p43;
	and.b32  	%r157, %r199, 2;
	setp.eq.s32 	%p44, %r157, 0;
	mov.f64 	%fd302, 0d0000000000000000;
	sub.f64 	%fd303, %fd302, %fd301;
	selp.f64 	%fd304, %fd301, %fd303, %p44;
	fma.rn.f64 	%fd305, %fd4, %fd4, 0d3FF0000000000000;
	sqrt.rn.f64 	%fd306, %fd305;
	add.f64 	%fd64, %fd306, %fd304;
	{
	.reg .b32 %temp; 
	mov.b64 	{%temp, %r52}, %fd64;
	}
	setp.neu.f64 	%p45, %fd64, 0d0000000000000000;
	@%p45 bra 	$L__BB0_49;
	setp.lt.s32 	%p47, %r5, 0;
	setp.eq.s32 	%p48, %r6, 1074790400;
	selp.b32 	%r158, %r52, 0, %p48;
	or.b32  	%r159, %r158, 2146435072;
	selp.b32 	%r160, %r159, %r158, %p47;
	mov.b32 	%r161, 0;
	mov.b64 	%fd404, {%r161, %r160};
	bra.uni 	$L__BB0_50;
$L__BB0_49:
	abs.f64 	%fd307, %fd64;
	{ // callseq 4, 0
	.param .b64 param0;
	st.param.f64 	[param0], %fd307;
	.param .b64 retval0;
	call.uni (retval0), 
	__internal_accurate_pow, 
	(
	param0
	);
	ld.param.f64 	%fd308, [retval0];
	} // callseq 4
	setp.lt.s32 	%p46, %r52, 0;
	selp.f64 	%fd404, 0dFFF8000000000000, %fd308, %p46;
$L__BB0_50:
	add.f64 	%fd310, %fd64, 0d4004000000000000;
	{
	.reg .b32 %temp; 
	mov.b64 	{%temp, %r162}, %fd310;
	}
	and.b32  	%r163, %r162, 2146435072;
	setp.ne.s32 	%p49, %r163, 2146435072;
	@%p49 bra 	$L__BB0_55;
	setp.num.f64 	%p50, %fd64, %fd64;
	@%p50 bra 	$L__BB0_53;
	mov.f64 	%fd312, 0d4004000000000000;
	add.rn.f64 	%fd404, %fd64, %fd312;
	bra.uni 	$L__BB0_55;
$L__BB0_53:
	abs.f64 	%fd311, %fd64;
	setp.neu.f64 	%p51, %fd311, 0d7FF0000000000000;
	@%p51 bra 	$L__BB0_55;
	setp.lt.s32 	%p52, %r52, 0;
	or.b32  	%r164, %r7, -2147483648;
	selp.b32 	%r165, %r164, %r7, %p1;
	selp.b32 	%r166, %r165, %r7, %p52;
	mov.b32 	%r167, 0;
	mov.b64 	%fd404, {%r167, %r166};
$L__BB0_55:
	setp.eq.f64 	%p53, %fd64, 0d3FF0000000000000;
	selp.f64 	%fd71, 0d3FF0000000000000, %fd404, %p53;
	mul.f64 	%fd72, %fd4, 0d4014000000000000;
	abs.f64 	%fd73, %fd72;
	setp.neu.f64 	%p54, %fd73, 0d7FF0000000000000;
	@%p54 bra 	$L__BB0_57;
	mov.f64 	%fd318, 0d0000000000000000;
	mul.rn.f64 	%fd406, %fd72, %fd318;
	mov.b32 	%r201, 1;
	bra.uni 	$L__BB0_60;
$L__BB0_57:
	mul.f64 	%fd313, %fd72, 0d3FE45F306DC9C883;
	cvt.rni.s32.f64 	%r200, %fd313;
	cvt.rn.f64.s32 	%fd314, %r200;
	fma.rn.f64 	%fd315, %fd314, 0dBFF921FB54442D18, %fd72;
	fma.rn.f64 	%fd316, %fd314, 0dBC91A62633145C00, %fd315;
	fma.rn.f64 	%fd406, %fd314, 0dB97B839A252049C0, %fd316;
	setp.ltu.f64 	%p55, %fd73, 0d41E0000000000000;
	@%p55 bra 	$L__BB0_59;
	{ // callseq 5, 0
	.param .b64 param0;
	st.param.f64 	[param0], %fd72;
	.param .align 16 .b8 retval0[16];
	call.uni (retval0), 
	__internal_trig_reduction_slowpathd, 
	(
	param0
	);
	ld.param.f64 	%fd406, [retval0];
	ld.param.b32 	%r200, [retval0+8];
	} // callseq 5
$L__BB0_59:
	add.s32 	%r201, %r200, 1;
$L__BB0_60:
	shl.b32 	%r170, %r201, 6;
	cvt.u64.u32 	%rd14, %r170;
	and.b64  	%rd15, %rd14, 64;
	add.s64 	%rd17, %rd4, %rd15;
	mul.rn.f64 	%fd319, %fd406, %fd406;
	and.b32  	%r171, %r201, 1;
	setp.eq.b32 	%p56, %r171, 1;
	selp.f64 	%fd320, 0dBDA8FF8320FD8164, 0d3DE5DB65F9785EBA, %p56;
	ld.global.nc.v2.f64 	{%fd321, %fd322}, [%rd17];
	fma.rn.f64 	%fd323, %fd320, %fd319, %fd321;
	fma.rn.f64 	%fd324, %fd323, %fd319, %fd322;
	ld.global.nc.v2.f64 	{%fd325, %fd326}, [%rd17+16];
	fma.rn.f64 	%fd327, %fd324, %fd319, %fd325;
	fma.rn.f64 	%fd328, %fd327, %fd319, %fd326;
	ld.global.nc.v2.f64 	{%fd329, %fd330}, [%rd17+32];
	fma.rn.f64 	%fd331, %fd328, %fd319, %fd329;
	fma.rn.f64 	%fd332, %fd331, %fd319, %fd330;
	fma.rn.f64 	%fd333, %fd332, %fd406, %fd406;
	fma.rn.f64 	%fd334, %fd332, %fd319, 0d3FF0000000000000;
	selp.f64 	%fd335, %fd334, %fd333, %p56;
	and.b32  	%r172, %r201, 2;
	setp.eq.s32 	%p57, %r172, 0;
	mov.f64 	%fd336, 0d0000000000000000;
	sub.f64 	%fd337, %fd336, %fd335;
	selp.f64 	%fd338, %fd335, %fd337, %p57;
	mul.f64 	%fd79, %fd71, %fd338;
	neg.f64 	%fd339, %fd4;
	fma.rn.f64 	%fd340, %fd4, 0dBFF71547652B82FE, 0d4338000000000000;
	{
	.reg .b32 %temp; 
	mov.b64 	{%r58, %temp}, %fd340;
	}
	mov.f64 	%fd341, 0dC338000000000000;
	add.rn.f64 	%fd342, %fd340, %fd341;
	fma.rn.f64 	%fd343, %fd342, 0dBFE62E42FEFA39EF, %fd339;
	fma.rn.f64 	%fd344, %fd342, 0dBC7ABC9E3B39803F, %fd343;
	fma.rn.f64 	%fd345, %fd344, 0d3E5ADE1569CE2BDF, 0d3E928AF3FCA213EA;
	fma.rn.f64 	%fd346, %fd345, %fd344, 0d3EC71DEE62401315;
	fma.rn.f64 	%fd347, %fd346, %fd344, 0d3EFA01997C89EB71;
	fma.rn.f64 	%fd348, %fd347, %fd344, 0d3F2A01A014761F65;
	fma.rn.f64 	%fd349, %fd348, %fd344, 0d3F56C16C1852B7AF;
	fma.rn.f64 	%fd350, %fd349, %fd344, 0d3F81111111122322;
	fma.rn.f64 	%fd351, %fd350, %fd344, 0d3FA55555555502A1;
	fma.rn.f64 	%fd352, %fd351, %fd344, 0d3FC5555555555511;
	fma.rn.f64 	%fd353, %fd352, %fd344, 0d3FE000000000000B;
	fma.rn.f64 	%fd354, %fd353, %fd344, 0d3FF0000000000000;
	fma.rn.f64 	%fd355, %fd354, %fd344, 0d3FF0000000000000;
	{
	.reg .b32 %temp; 
	mov.b64 	{%r59, %temp}, %fd355;
	}
	{
	.reg .b32 %temp; 
	mov.b64 	{%temp, %r60}, %fd355;
	}
	shl.b32 	%r173, %r58, 20;
	add.s32 	%r174, %r173, %r60;
	mov.b64 	%fd407, {%r59, %r174};
	{
	.reg .b32 %temp; 
	mov.b64 	{%temp, %r175}, %fd339;
	}
	mov.b32 	%f8, %r175;
	abs.f32 	%f4, %f8;
	setp.lt.f32 	%p58, %f4, 0f4086232B;
	@%p58 bra 	$L__BB0_63;
	setp.gt.f64 	%p59, %fd4, 0d0000000000000000;
	mov.f64 	%fd356, 0d7FF0000000000000;
	sub.f64 	%fd357, %fd356, %fd4;
	selp.f64 	%fd407, 0d0000000000000000, %fd357, %p59;
	setp.geu.f32 	%p60, %f4, 0f40874800;
	@%p60 bra 	$L__BB0_63;
	shr.u32 	%r176, %r58, 31;
	add.s32 	%r177, %r58, %r176;
	shr.s32 	%r178, %r177, 1;
	shl.b32 	%r179, %r178, 20;
	add.s32 	%r180, %r60, %r179;
	mov.b64 	%fd358, {%r59, %r180};
	sub.s32 	%r181, %r58, %r178;
	shl.b32 	%r182, %r181, 20;
	add.s32 	%r183, %r182, 1072693248;
	mov.b32 	%r184, 0;
	mov.b64 	%fd359, {%r184, %r183};
	mul.f64 	%fd407, %fd359, %fd358;
$L__BB0_63:
	add.f64 	%fd360, %fd407, 0d3FF0000000000000;
	div.rn.f64 	%fd361, %fd79, %fd360;
	fma.rn.f64 	%fd387, %fd88, %fd361, %fd387;
$L__BB0_64:
	add.s32 	%r187, %r187, %r8;
	setp.lt.s32 	%p61, %r187, %r63;
	@%p61 bra 	$L__BB0_2;
$L__BB0_65:
	shl.b32 	%r185, %r1, 3;
	mov.u32 	%r186, subArray;
	add.s32 	%r62, %r186, %r185;
	st.shared.f64 	[%r62], %fd387;
	bar.sync 	0;
	setp.gt.u32 	%p62, %r1, 127;
	@%p62 bra 	$L__BB0_67;
	ld.shared.f64 	%fd362, [%r62+1024];
	ld.shared.f64 	%fd363, [%r62];
	add.f64 	%fd364, %fd362, %fd363;
	st.shared.f64 	[%r62], %fd364;
$L__BB0_67:
	bar.sync 	0;
	setp.gt.u32 	%p63, %r1, 63;
	@%p63 bra 	$L__BB0_69;
	ld.shared.f64 	%fd365, [%r62+512];
	ld.shared.f64 	%fd366, [%r62];
	add.f64 	%fd367, %fd365, %fd366;
	st.shared.f64 	[%r62], %fd367;
$L__BB0_69:
	bar.sync 	0;
	setp.gt.u32 	%p64, %r1, 31;
	@%p64 bra 	$L__BB0_72;
	ld.volatile.shared.f64 	%fd368, [%r62+256];
	ld.volatile.shared.f64 	%fd369, [%r62];
	add.f64 	%fd370, %fd368, %fd369;
	st.volatile.shared.f64 	[%r62], %fd370;
	ld.volatile.shared.f64 	%fd371, [%r62+128];
	ld.volatile.shared.f64 	%fd372, [%r62];
	add.f64 	%fd373, %fd371, %fd372;
	st.volatile.shared.f64 	[%r62], %fd373;
	ld.volatile.shared.f64 	%fd374, [%r62+64];
	ld.volatile.shared.f64 	%fd375, [%r62];
	add.f64 	%fd376, %fd374, %fd375;
	st.volatile.shared.f64 	[%r62], %fd376;
	ld.volatile.shared.f64 	%fd377, [%r62+32];
	ld.volatile.shared.f64 	%fd378, [%r62];
	add.f64 	%fd379, %fd377, %fd378;
	st.volatile.shared.f64 	[%r62], %fd379;
	ld.volatile.shared.f64 	%fd380, [%r62+16];
	ld.volatile.shared.f64 	%fd381, [%r62];
	add.f64 	%fd382, %fd380, %fd381;
	st.volatile.shared.f64 	[%r62], %fd382;
	ld.volatile.shared.f64 	%fd383, [%r62+8];
	ld.volatile.shared.f64 	%fd384, [%r62];
	add.f64 	%fd385, %fd383, %fd384;
	st.volatile.shared.f64 	[%r62], %fd385;
	setp.ne.s32 	%p65, %r1, 0;
	@%p65 bra 	$L__BB0_72;
	ld.param.u64 	%rd21, [_Z19optimizedRiemannSumIdXadL_Z18complex_kernel_gpuIdET_S1_EELj256EEvS1_S1_iPS1__param_3];
	ld.shared.f64 	%fd386, [subArray];
	cvta.to.global.u64 	%rd18, %rd21;
	mul.wide.u32 	%rd19, %r2, 8;
	add.s64 	%rd20, %rd18, %rd19;
	st.global.f64 	[%rd20], %fd386;
$L__BB0_72:
	ret;

}
.func  (.param .align 16 .b8 func_retval0[16]) __internal_trig_reduction_slowpathd(
	.param .b64 __internal_trig_reduction_slowpathd_param_0
)
{
	.local .align 8 .b8 	__local_depot1[40];
	.reg .b64 	%SP;
	.reg .b64 	%SPL;
	.reg .pred 	%p<10>;
	.reg .b32 	%r<47>;
	.reg .b64 	%rd<74>;
	.reg .b64 	%fd<5>;

	mov.u64 	%SPL, __local_depot1;
	ld.param.f64 	%fd4, [__internal_trig_reduction_slowpathd_param_0];
	add.u64 	%rd1, %SPL, 0;
	{
	.reg .b32 %temp; 
	mov.b64 	{%temp, %r1}, %fd4;
	}
	shr.u32 	%r2, %r1, 20;
	and.b32  	%r3, %r2, 2047;
	setp.eq.s32 	%p1, %r3, 2047;
	mov.b32 	%r46, 0;
	@%p1 bra 	$L__BB1_9;
	add.s32 	%r20, %r3, -1024;
	mov.b64 	%rd20, %fd4;
	shl.b64 	%rd2, %rd20, 11;
	shr.u32 	%r4, %r20, 6;
	sub.s32 	%r45, 15, %r4;
	sub.s32 	%r21, 19, %r4;
	setp.lt.u32 	%p2, %r20, 128;
	selp.b32 	%r6, 18, %r21, %p2;
	setp.ge.s32 	%p3, %r45, %r6;
	mov.b64 	%rd70, 0;
	@%p3 bra 	$L__BB1_4;
	add.s32 	%r23, %r6, %r4;
	neg.s32 	%r43, %r23;
	or.b64  	%rd3, %rd2, -9223372036854775808;
	mov.b64 	%rd70, 0;
	mov.b32 	%r42, 0;
	mov.u64 	%rd25, __cudart_i2opi_d;
	mov.u32 	%r44, %r45;
$L__BB1_3:
	.pragma "nounroll";
	mul.wide.s32 	%rd22, %r42, 8;
	add.s64 	%rd23, %rd1, %rd22;
	mul.wide.s32 	%rd24, %r44, 8;
	add.s64 	%rd26, %rd25, %rd24;
	ld.global.nc.u64 	%rd27, [%rd26];
	{
	.reg .u32 %r0, %r1, %r2, %r3, %alo, %ahi, %blo, %bhi, %clo, %chi;
	mov.b64 	{%alo,%ahi}, %rd27;
	mov.b64 	{%blo,%bhi}, %rd3;
	mov.b64 	{%clo,%chi}, %rd70;
	mad.lo.cc.u32 	%r0, %alo, %blo, %clo;
	madc.hi.cc.u32 	%r1, %alo, %blo, %chi;
	madc.hi.u32 	%r2, %alo, %bhi, 0;
	mad.lo.cc.u32 	%r1, %alo, %bhi, %r1;
	madc.hi.cc.u32 	%r2, %ahi, %blo, %r2;
	madc.hi.u32 	%r3, %ahi, %bhi, 0;
	mad.lo.cc.u32 	%r1, %ahi, %blo, %r1;
	madc.lo.cc.u32 	%r2, %ahi, %bhi, %r2;
	addc.u32 	%r3, %r3, 0;
	mov.b64 	%rd28, {%r0,%r1};
	mov.b64 	%rd70, {%r2,%r3};
	}
	st.local.u64 	[%rd23], %rd28;
	add.s32 	%r44, %r44, 1;
	add.s32 	%r43, %r43, 1;
	add.s32 	%r42, %r42, 1;
	setp.ne.s32 	%p4, %r43, -15;
	mov.u32 	%r45, %r6;
	@%p4 bra 	$L__BB1_3;
$L__BB1_4:
	cvt.s64.s32 	%rd29, %r45;
	cvt.u64.u32 	%rd30, %r4;
	add.s64 	%rd31, %rd30, %rd29;
	shl.b64 	%rd32, %rd31, 3;
	add.s64 	%rd33, %rd1, %rd32;
	st.local.u64 	[%rd33+-120], %rd70;
	and.b32  	%r15, %r2, 63;
	ld.local.u64 	%rd72, [%rd1+16];
	ld.local.u64 	%rd71, [%rd1+24];
	setp.eq.s32 	%p5, %r15, 0;
	@%p5 bra 	$L__BB1_6;
	shl.b64 	%rd34, %rd71, %r15;
	shr.u64 	%rd35, %rd72, 1;
	xor.b32  	%r24, %r15, 63;
	shr.u64 	%rd36, %rd35, %r24;
	or.b64  	%rd71, %rd34, %rd36;
	ld.local.u64 	%rd37, [%rd1+8];
	shl.b64 	%rd38, %rd72, %r15;
	shr.u64 	%rd39, %rd37, 1;
	shr.u64 	%rd40, %rd39, %r24;
	or.b64  	%rd72, %rd38, %rd40;
$L__BB1_6:
	and.b32  	%r25, %r1, -2147483648;
	shr.u64 	%rd41, %rd71, 62;
	cvt.u32.u64 	%r26, %rd41;
	mov.b64 	{%r27, %r28}, %rd71;
	mov.b64 	{%r29, %r30}, %rd72;
	shf.l.wrap.b32 	%r31, %r30, %r27, 2;
	shf.l.wrap.b32 	%r32, %r27, %r28, 2;
	mov.b64 	%rd42, {%r31, %r32};
	shl.b64 	%rd43, %rd72, 2;
	shr.u64 	%rd44, %rd42, 63;
	cvt.u32.u64 	%r33, %rd44;
	add.s32 	%r34, %r33, %r26;
	setp.eq.s32 	%p6, %r25, 0;
	neg.s32 	%r35, %r34;
	selp.b32 	%r46, %r34, %r35, %p6;
	setp.gt.s64 	%p7, %rd42, -1;
	mov.b64 	%rd45, 0;
	{
	.reg .u32 %r0, %r1, %r2, %r3, %a0, %a1, %a2, %a3, %b0, %b1, %b2, %b3;
	mov.b64 	{%a0,%a1}, %rd45;
	mov.b64 	{%a2,%a3}, %rd45;
	mov.b64 	{%b0,%b1}, %rd43;
	mov.b64 	{%b2,%b3}, %rd42;
	sub.cc.u32 	%r0, %a0, %b0;
	subc.cc.u32 	%r1, %a1, %b1;
	subc.cc.u32 	%r2, %a2, %b2;
	subc.u32 	%r3, %a3, %b3;
	mov.b64 	%rd46, {%r0,%r1};
	mov.b64 	%rd47, {%r2,%r3};
	}
	xor.b32  	%r36, %r25, -2147483648;
	selp.b64 	%rd73, %rd42, %rd47, %p7;
	selp.b64 	%rd14, %rd43, %rd46, %p7;
	selp.b32 	%r17, %r25, %r36, %p7;
	clz.b64 	%r37, %rd73;
	cvt.u64.u32 	%rd15, %r37;
	setp.eq.s32 	%p8, %r37, 0;
	@%p8 bra 	$L__BB1_8;
	cvt.u32.u64 	%r38, %rd15;
	and.b32  	%r39, %r38, 63;
	shl.b64 	%rd48, %rd73, %r39;
	shr.u64 	%rd49, %rd14, 1;
	not.b32 	%r40, %r38;
	and.b32  	%r41, %r40, 63;
	shr.u64 	%rd50, %rd49, %r41;
	or.b64  	%rd73, %rd48, %rd50;
$L__BB1_8:
	mov.b64 	%rd51, -3958705157555305931;
	{
	.reg .u32 %r0, %r1, %r2, %r3, %alo, %ahi, %blo, %bhi;
	mov.b64 	{%alo,%ahi}, %rd73;
	mov.b64 	{%blo,%bhi}, %rd51;
	mul.lo.u32 	%r0, %alo, %blo;
	mul.hi.u32 	%r1, %alo, %blo;
	mad.lo.cc.u32 	%r1, %alo, %bhi, %r1;
	madc.hi.u32 	%r2, %alo, %bhi, 0;
	mad.lo.cc.u32 	%r1, %ahi, %blo, %r1;
	madc.hi.cc.u32 	%r2, %ahi, %blo, %r2;
	madc.hi.u32 	%r3, %ahi, %bhi, 0;
	mad.lo.cc.u32 	%r2, %ahi, %bhi, %r2;
	addc.u32 	%r3, %r3, 0;
	mov.b64 	%rd52, {%r0,%r1};
	mov.b64 	%rd53, {%r2,%r3};
	}
	setp.gt.s64 	%p9, %rd53, 0;
	{
	.reg .u32 %r0, %r1, %r2, %r3, %a0, %a1, %a2, %a3, %b0, %b1, %b2, %b3;
	mov.b64 	{%a0,%a1}, %rd52;
	mov.b64 	{%a2,%a3}, %rd53;
	mov.b64 	{%b0,%b1}, %rd52;
	mov.b64 	{%b2,%b3}, %rd53;
	add.cc.u32 	%r0, %a0, %b0;
	addc.cc.u32 	%r1, %a1, %b1;
	addc.cc.u32 	%r2, %a2, %b2;
	addc.u32 	%r3, %a3, %b3;
	mov.b64 	%rd54, {%r0,%r1};
	mov.b64 	%rd55, {%r2,%r3};
	}
	selp.b64 	%rd56, %rd55, %rd53, %p9;
	selp.s64 	%rd57, -1, 0, %p9;
	sub.s64 	%rd58, %rd57, %rd15;
	cvt.u64.u32 	%rd59, %r17;
	shl.b64 	%rd60, %rd59, 32;
	add.s64 	%rd61, %rd56, 1;
	shr.u64 	%rd62, %rd61, 10;
	add.s64 	%rd63, %rd62, 1;
	shr.u64 	%rd64, %rd63, 1;
	shl.b64 	%rd65, %rd58, 52;
	add.s64 	%rd66, %rd65, %rd64;
	add.s64 	%rd67, %rd66, 4602678819172646912;
	or.b64  	%rd68, %rd67, %rd60;
	mov.b64 	%fd4, %rd68;
$L__BB1_9:
	st.param.f64 	[func_retval0], %fd4;
	st.param.b32 	[func_retval0+8], %r46;
	ret;

}
.func  (.param .b64 func_retval0) __internal_accurate_pow(
	.param .b64 __internal_accurate_pow_param_0
)
{
	.reg .pred 	%p<8>;
	.reg .b32 	%r<49>;
	.reg .b32 	%f<3>;
	.reg .b64 	%fd<109>;

	ld.param.f64 	%fd10, [__internal_accurate_pow_param_0];
	{
	.reg .b32 %temp; 
	mov.b64 	{%temp, %r46}, %fd10;
	}
	{
	.reg .b32 %temp; 
	mov.b64 	{%r45, %temp}, %fd10;
	}
	shr.u32 	%r47, %r46, 20;
	setp.gt.u32 	%p1, %r46, 1048575;
	@%p1 bra 	$L__BB2_2;
	mul.f64 	%fd11, %fd10, 0d4350000000000000;
	{
	.reg .b32 %temp; 
	mov.b64 	{%temp, %r46}, %fd11;
	}
	{
	.reg .b32 %temp; 
	mov.b64 	{%r45, %temp}, %fd11;
	}
	shr.u32 	%r16, %r46, 20;
	add.s32 	%r47, %r16, -54;
$L__BB2_2:
	add.s32 	%r48, %r47, -1023;
	and.b32  	%r17, %r46, -2146435073;
	or.b32  	%r18, %r17, 1072693248;
	mov.b64 	%fd107, {%r45, %r18};
	setp.lt.u32 	%p2, %r18, 1073127583;
	@%p2 bra 	$L__BB2_4;
	{
	.reg .b32 %temp; 
	mov.b64 	{%r19, %temp}, %fd107;
	}
	{
	.reg .b32 %temp; 
	mov.b64 	{%temp, %r20}, %fd107;
	}
	add.s32 	%r21, %r20, -1048576;
	mov.b64 	%fd107, {%r19, %r21};
	add.s32 	%r48, %r47, -1022;
$L__BB2_4:
	add.f64 	%fd12, %fd107, 0dBFF0000000000000;
	add.f64 	%fd13, %fd107, 0d3FF0000000000000;
	rcp.approx.ftz.f64 	%fd14, %fd13;
	neg.f64 	%fd15, %fd13;
	fma.rn.f64 	%fd16, %fd15, %fd14, 0d3FF0000000000000;
	fma.rn.f64 	%fd17, %fd16, %fd16, %fd16;
	fma.rn.f64 	%fd18, %fd17, %fd14, %fd14;
	mul.f64 	%fd19, %fd12, %fd18;
	fma.rn.f64 	%fd20, %fd12, %fd18, %fd19;
	mul.f64 	%fd21, %fd20, %fd20;
	fma.rn.f64 	%fd22, %fd21, 0d3EB0F5FF7D2CAFE2, 0d3ED0F5D241AD3B5A;
	fma.rn.f64 	%fd23, %fd22, %fd21, 0d3EF3B20A75488A3F;
	fma.rn.f64 	%fd24, %fd23, %fd21, 0d3F1745CDE4FAECD5;
	fma.rn.f64 	%fd25, %fd24, %fd21, 0d3F3C71C7258A578B;
	fma.rn.f64 	%fd26, %fd25, %fd21, 0d3F6249249242B910;
	fma.rn.f64 	%fd27, %fd26, %fd21, 0d3F89999999999DFB;
	sub.f64 	%fd28, %fd12, %fd20;
	add.f64 	%fd29, %fd28, %fd28;
	neg.f64 	%fd30, %fd20;
	fma.rn.f64 	%fd31, %fd30, %fd12, %fd29;
	mul.f64 	%fd32, %fd18, %fd31;
	fma.rn.f64 	%fd33, %fd21, %fd27, 0d3FB5555555555555;
	mov.f64 	%fd34, 0d3FB5555555555555;
	sub.f64 	%fd35, %fd34, %fd33;
	fma.rn.f64 	%fd36, %fd21, %fd27, %fd35;
	add.f64 	%fd37, %fd36, 0dBC46A4CB00B9E7B0;
	add.f64 	%fd38, %fd33, %fd37;
	sub.f64 	%fd39, %fd33, %fd38;
	add.f64 	%fd40, %fd37, %fd39;
	mul.rn.f64 	%fd41, %fd20, %fd20;
	neg.f64 	%fd42, %fd41;
	fma.rn.f64 	%fd43, %fd20, %fd20, %fd42;
	{
	.reg .b32 %temp; 
	mov.b64 	{%r22, %temp}, %fd32;
	}
	{
	.reg .b32 %temp; 
	mov.b64 	{%temp, %r23}, %fd32;
	}
	add.s32 	%r24, %r23, 1048576;
	mov.b64 	%fd44, {%r22, %r24};
	fma.rn.f64 	%fd45, %fd20, %fd44, %fd43;
	mul.rn.f64 	%fd46, %fd41, %fd20;
	neg.f64 	%fd47, %fd46;
	fma.rn.f64 	%fd48, %fd41, %fd20, %fd47;
	fma.rn.f64 	%fd49, %fd41, %fd32, %fd48;
	fma.rn.f64 	%fd50, %fd45, %fd20, %fd49;
	mul.rn.f64 	%fd51, %fd38, %fd46;
	neg.f64 	%fd52, %fd51;
	fma.rn.f64 	%fd53, %fd38, %fd46, %fd52;
	fma.rn.f64 	%fd54, %fd38, %fd50, %fd53;
	fma.rn.f64 	%fd55, %fd40, %fd46, %fd54;
	add.f64 	%fd56, %fd51, %fd55;
	sub.f64 	%fd57, %fd51, %fd56;
	add.f64 	%fd58, %fd55, %fd57;
	add.f64 	%fd59, %fd20, %fd56;
	sub.f64 	%fd60, %fd20, %fd59;
	add.f64 	%fd61, %fd56, %fd60;
	add.f64 	%fd62, %fd58, %fd61;
	add.f64 	%fd63, %fd32, %fd62;
	add.f64 	%fd64, %fd59, %fd63;
	sub.f64 	%fd65, %fd59, %fd64;
	add.f64 	%fd66, %fd63, %fd65;
	xor.b32  	%r25, %r48, -2147483648;
	mov.b32 	%r26, 1127219200;
	mov.b64 	%fd67, {%r25, %r26};
	mov.b32 	%r27, -2147483648;
	mov.b64 	%fd68, {%r27, %r26};
	sub.f64 	%fd69, %fd67, %fd68;
	fma.rn.f64 	%fd70, %fd69, 0d3FE62E42FEFA39EF, %fd64;
	fma.rn.f64 	%fd71, %fd69, 0dBFE62E42FEFA39EF, %fd70;
	sub.f64 	%fd72, %fd71, %fd64;
	sub.f64 	%fd73, %fd66, %fd72;
	fma.rn.f64 	%fd74, %fd69, 0d3C7ABC9E3B39803F, %fd73;
	add.f64 	%fd75, %fd70, %fd74;
	sub.f64 	%fd76, %fd70, %fd75;
	add.f64 	%fd77, %fd74, %fd76;
	mov.f64 	%fd78, 0d4004000000000000;
	{
	.reg .b32 %temp; 
	mov.b64 	{%temp, %r28}, %fd78;
	}
	{
	.reg .b32 %temp; 
	mov.b64 	{%r29, %temp}, %fd78;
	}
	shl.b32 	%r30, %r28, 1;
	setp.gt.u32 	%p3, %r30, -33554433;
	and.b32  	%r31, %r28, -15728641;
	selp.b32 	%r32, %r31, %r28, %p3;
	mov.b64 	%fd79, {%r29, %r32};
	mul.rn.f64 	%fd80, %fd75, %fd79;
	neg.f64 	%fd81, %fd80;
	fma.rn.f64 	%fd82, %fd75, %fd79, %fd81;
	fma.rn.f64 	%fd83, %fd77, %fd79, %fd82;
	add.f64 	%fd4, %fd80, %fd83;
	sub.f64 	%fd84, %fd80, %fd4;
	add.f64 	%fd5, %fd83, %fd84;
	fma.rn.f64 	%fd85, %fd4, 0d3FF71547652B82FE, 0d4338000000000000;
	{
	.reg .b32 %temp; 
	mov.b64 	{%r13, %temp}, %fd85;
	}
	mov.f64 	%fd86, 0dC338000000000000;
	add.rn.f64 	%fd87, %fd85, %fd86;
	fma.rn.f64 	%fd88, %fd87, 0dBFE62E42FEFA39EF, %fd4;
	fma.rn.f64 	%fd89, %fd87, 0dBC7ABC9E3B39803F, %fd88;
	fma.rn.f64 	%fd90, %fd89, 0d3E5ADE1569CE2BDF, 0d3E928AF3FCA213EA;
	fma.rn.f64 	%fd91, %fd90, %fd89, 0d3EC71DEE62401315;
	fma.rn.f64 	%fd92, %fd91, %fd89, 0d3EFA01997C89EB71;
	fma.rn.f64 	%fd93, %fd92, %fd89, 0d3F2A01A014761F65;
	fma.rn.f64 	%fd94, %fd93, %fd89, 0d3F56C16C1852B7AF;
	fma.rn.f64 	%fd95, %fd94, %fd89, 0d3F81111111122322;
	fma.rn.f64 	%fd96, %fd95, %fd89, 0d3FA55555555502A1;
	fma.rn.f64 	%fd97, %fd96, %fd89, 0d3FC5555555555511;
	fma.rn.f64 	%fd98, %fd97, %fd89, 0d3FE000000000000B;
	fma.rn.f64 	%fd99, %fd98, %fd89, 0d3FF0000000000000;
	fma.rn.f64 	%fd100, %fd99, %fd89, 0d3FF0000000000000;
	{
	.reg .b32 %temp; 
	mov.b64 	{%r14, %temp}, %fd100;
	}
	{
	.reg .b32 %temp; 
	mov.b64 	{%temp, %r15}, %fd100;
	}
	shl.b32 	%r33, %r13, 20;
	add.s32 	%r34, %r33, %r15;
	mov.b64 	%fd108, {%r14, %r34};
	{
	.reg .b32 %temp; 
	mov.b64 	{%temp, %r35}, %fd4;
	}
	mov.b32 	%f2, %r35;
	abs.f32 	%f1, %f2;
	setp.lt.f32 	%p4, %f1, 0f4086232B;
	@%p4 bra 	$L__BB2_7;
	setp.lt.f64 	%p5, %fd4, 0d0000000000000000;
	add.f64 	%fd101, %fd4, 0d7FF0000000000000;
	selp.f64 	%fd108, 0d0000000000000000, %fd101, %p5;
	setp.geu.f32 	%p6, %f1, 0f40874800;
	@%p6 bra 	$L__BB2_7;
	shr.u32 	%r36, %r13, 31;
	add.s32 	%r37, %r13, %r36;
	shr.s32 	%r38, %r37, 1;
	shl.b32 	%r39, %r38, 20;
	add.s32 	%r40, %r15, %r39;
	mov.b64 	%fd102, {%r14, %r40};
	sub.s32 	%r41, %r13, %r38;
	shl.b32 	%r42, %r41, 20;
	add.s32 	%r43, %r42, 1072693248;
	mov.b32 	%r44, 0;
	mov.b64 	%fd103, {%r44, %r43};
	mul.f64 	%fd108, %fd103, %fd102;
$L__BB2_7:
	abs.f64 	%fd104, %fd108;
	setp.eq.f64 	%p7, %fd104, 0d7FF0000000000000;
	fma.rn.f64 	%fd105, %fd108, %fd5, %fd108;
	selp.f64 	%fd106, %fd108, %fd105, %p7;
	st.param.f64 	[func_retval0], %fd106;
	ret;

}


// ===== COMPILED SASS (sm_100) =====

	.target	sm_100

	.elftype	@"ET_EXEC"


//--------------------- .note.nv.tkinfo           --------------------------
	.section	.note.nv.tkinfo,"",@"SHT_NOTE"
	.sectionflags	@"SHF_NOTE_NV_TKINFO"
	.tkinfo
        /*0018*/ 	.word	0x00000002
        /*0030*/ 	.string	""
        /*0030*/ 	.string	"ptxas"
        /*0030*/ 	.string	"Cuda compilation tools, release 13.0, V13.0.88"
        /*0030*/ 	.string	"Build cuda_13.0.r13.0/compiler.36424714_0"
        /*0030*/ 	.string	"-arch sm_100 -m 64 "



//--------------------- .note.nv.cuinfo           --------------------------
	.section	.note.nv.cuinfo,"",@"SHT_NOTE"
	.sectionflags	@"SHF_NOTE_NV_CUINFO"
        /*0018*/ 	.short	0x0002
        /*001a*/ 	.short	0x0064
        /*001c*/ 	.short	0x0082
	.zero		2


//--------------------- .nv.info                  --------------------------
	.section	.nv.info,"",@"SHT_CUDA_INFO"
	.align	4


	//----- nvinfo : EIATTR_REGCOUNT
	.align		4
        /*0000*/ 	.byte	0x04, 0x2f
        /*0002*/ 	.short	(.L_3 - .L_2)
	.align		4
.L_2:
        /*0004*/ 	.word	index@(_Z19optimizedRiemannSumIdXadL_Z18complex_kernel_gpuIdET_S1_EELj256EEvS1_S1_iPS1_)
        /*0008*/ 	.word	0x00000026


	//----- nvinfo : EIATTR_FRAME_SIZE
	.align		4
.L_3:
        /*000c*/ 	.byte	0x04, 0x11
        /*000e*/ 	.short	(.L_5 - .L_4)
	.align		4
.L_4:
        /*0010*/ 	.word	index@($_Z19optimizedRiemannSumIdXadL_Z18complex_kernel_gpuIdET_S1_EELj256EEvS1_S1_iPS1_$__internal_trig_reduction_slowpathd)
        /*0014*/ 	.word	0x00000028


	//----- nvinfo : EIATTR_FRAME_SIZE
	.align		4
.L_5:
        /*0018*/ 	.byte	0x04, 0x11
        /*001a*/ 	.short	(.L_7 - .L_6)
	.align		4
.L_6:
        /*001c*/ 	.word	index@($_Z19optimizedRiemannSumIdXadL_Z18complex_kernel_gpuIdET_S1_EELj256EEvS1_S1_iPS1_$__internal_accurate_pow)
        /*0020*/ 	.word	0x00000028


	//----- nvinfo : EIATTR_FRAME_SIZE
	.align		4
.L_7:
        /*0024*/ 	.byte	0x04, 0x11
        /*0026*/ 	.short	(.L_9 - .L_8)
	.align		4
.L_8:
        /*0028*/ 	.word	index@($__internal_1_$__cuda_sm20_dsqrt_rn_f64_mediumpath_v1)
        /*002c*/ 	.word	0x00000028


	//----- nvinfo : EIATTR_FRAME_SIZE
	.align		4
.L_9:
        /*0030*/ 	.byte	0x04, 0x11
        /*0032*/ 	.short	(.L_11 - .L_10)
	.align		4
.L_10:
        /*0034*/ 	.word	index@($__internal_0_$__cuda_sm20_div_rn_f64_full)
        /*0038*/ 	.word	0x00000028


	//----- nvinfo : EIATTR_FRAME_SIZE
	.align		4
.L_11:
        /*003c*/ 	.byte	0x04, 0x11
        /*003e*/ 	.short	(.L_13 - .L_12)
	.align		4
.L_12:
        /*0040*/ 	.word	index@(_Z19optimizedRiemannSumIdXadL_Z18complex_kernel_gpuIdET_S1_EELj256EEvS1_S1_iPS1_)
        /*0044*/ 	.word	0x00000028


	//----- nvinfo : EIATTR_MIN_STACK_SIZE
	.align		4
.L_13:
        /*0048*/ 	.byte	0x04, 0x12
        /*004a*/ 	.short	(.L_15 - .L_14)
	.align		4
.L_14:
        /*004c*/ 	.word	index@(_Z19optimizedRiemannSumIdXadL_Z18complex_kernel_gpuIdET_S1_EELj256EEvS1_S1_iPS1_)
        /*0050*/ 	.word	0x00000028
.L_15:


//--------------------- .nv.compat                --------------------------
	.section	.nv.compat,"",@"SHT_CUDA_COMPAT_INFO"
	.align	4
        /*0000*/ 	.byte	0x02, 0x09, 0x00, 0x00, 0x02, 0x02, 0x01, 0x00, 0x02, 0x05, 0x05, 0x00, 0x03, 0x07, 0x01, 0x01
        /*0010*/ 	.byte	0x02, 0x03, 0x00, 0x00, 0x02, 0x06, 0x01, 0x00, 0x04, 0x0b, 0x08, 0x00, 0x01, 0x00, 0x00, 0x00
        /*0020*/ 	.byte	0x00, 0x00, 0x00, 0x00


//--------------------- .nv.info._Z19optimizedRiemannSumIdXadL_Z18complex_kernel_gpuIdET_S1_EELj256EEvS1_S1_iPS1_ --------------------------
	.section	.nv.info._Z19optimizedRiemannSumIdXadL_Z18complex_kernel_gpuIdET_S1_EELj256EEvS1_S1_iPS1_,"",@"SHT_CUDA_INFO"
	.sectionflags	@""
	.align	4


	//----- nvinfo : EIATTR_CUDA_API_VERSION
	.align		4
        /*0000*/ 	.byte	0x04, 0x37
        /*0002*/ 	.short	(.L_17 - .L_16)
.L_16:
        /*0004*/ 	.word	0x00000082


	//----- nvinfo : EIATTR_KPARAM_INFO
	.align		4
.L_17:
        /*0008*/ 	.byte	0x04, 0x17
        /*000a*/ 	.short	(.L_19 - .L_18)
.L_18:
        /*000c*/ 	.word	0x00000000
        /*0010*/ 	.short	0x0003
        /*0012*/ 	.short	0x0018
        /*0014*/ 	.byte	0x00, 0xf5, 0x21, 0x00


	//----- nvinfo : EIATTR_KPARAM_INFO
	.align		4
.L_19:
        /*0018*/ 	.byte	0x04, 0x17
        /*001a*/ 	.short	(.L_21 - .L_20)
.L_20:
        /*001c*/ 	.word	0x00000000
        /*0020*/ 	.short	0x0002
        /*0022*/ 	.short	0x0010
        /*0024*/ 	.byte	0x00, 0xf0, 0x11, 0x00


	//----- nvinfo : EIATTR_KPARAM_INFO
	.align		4
.L_21:
        /*0028*/ 	.byte	0x04, 0x17
        /*002a*/ 	.short	(.L_23 - .L_22)
.L_22:
        /*002c*/ 	.word	0x00000000
        /*0030*/ 	.short	0x0001
        /*0032*/ 	.short	0x0008
        /*0034*/ 	.byte	0x00, 0xf0, 0x21, 0x00


	//----- nvinfo : EIATTR_KPARAM_INFO
	.align		4
.L_23:
        /*0038*/ 	.byte	0x04, 0x17
        /*003a*/ 	.short	(.L_25 - .L_24)
.L_24:
        /*003c*/ 	.word	0x00000000
        /*0040*/ 	.short	0x0000
        /*0042*/ 	.short	0x0000
        /*0044*/ 	.byte	0x00, 0xf0, 0x21, 0x00


	//----- nvinfo : EIATTR_SPARSE_MMA_MASK
	.align		4
.L_25:
        /*0048*/ 	.byte	0x03, 0x50
        /*004a*/ 	.short	0x0000


	//----- nvinfo : EIATTR_MAXREG_COUNT
	.align		4
        /*004c*/ 	.byte	0x03, 0x1b
        /*004e*/ 	.short	0x00ff


	//----- nvinfo : EIATTR_NUM_BARRIERS
	.align		4
        /*0050*/ 	.byte	0x02, 0x4c
        /*0052*/ 	.byte	0x01
	.zero		1


	//----- nvinfo : EIATTR_MERCURY_ISA_VERSION
	.align		4
        /*0054*/ 	.byte	0x03, 0x5f
        /*0056*/ 	.short	0x0101


	//----- nvinfo : EIATTR_VRC_CTA_INIT_COUNT
	.align		4
        /*0058*/ 	.byte	0x02, 0x4a
	.zero		1
	.zero		1


	//----- nvinfo : EIATTR_EXIT_INSTR_OFFSETS
	.align		4
        /*005c*/ 	.byte	0x04, 0x1c
        /*005e*/ 	.short	(.L_27 - .L_26)


	//   ....[0]....
.L_26:
        /*0060*/ 	.word	0x00003500


	//   ....[1]....
        /*0064*/ 	.word	0x000036a0


	//   ....[2]....
        /*0068*/ 	.word	0x000036f0


	//----- nvinfo : EIATTR_CRS_STACK_SIZE
	.align		4
.L_27:
        /*006c*/ 	.byte	0x04, 0x1e
        /*006e*/ 	.short	(.L_29 - .L_28)
.L_28:
        /*0070*/ 	.word	0x00000000


	//----- nvinfo : EIATTR_CBANK_PARAM_SIZE
	.align		4
.L_29:
        /*0074*/ 	.byte	0x03, 0x19
        /*0076*/ 	.short	0x0020


	//----- nvinfo : EIATTR_PARAM_CBANK
	.align		4
        /*0078*/ 	.byte	0x04, 0x0a
        /*007a*/ 	.short	(.L_31 - .L_30)
	.align		4
.L_30:
        /*007c*/ 	.word	index@(.nv.constant0._Z19optimizedRiemannSumIdXadL_Z18complex_kernel_gpuIdET_S1_EELj256EEvS1_S1_iPS1_)
        /*0080*/ 	.short	0x0380
        /*0082*/ 	.short	0x0020


	//----- nvinfo : EIATTR_SW_WAR
	.align		4
.L_31:
        /*0084*/ 	.byte	0x04, 0x36
        /*0086*/ 	.short	(.L_33 - .L_32)
.L_32:
        /*0088*/ 	.word	0x00000008
.L_33:


//--------------------- .nv.callgraph             --------------------------
	.section	.nv.callgraph,"",@"SHT_CUDA_CALLGRAPH"
	.align	4
	.sectionentsize	8
	.align		4
        /*0000*/ 	.word	0x00000000
	.align		4
        /*0004*/ 	.word	0xffffffff
	.align		4
        /*0008*/ 	.word	0x00000000
	.align		4
        /*000c*/ 	.word	0xfffffffe
	.align		4
        /*0010*/ 	.word	0x00000000
	.align		4
        /*0014*/ 	.word	0xfffffffd
	.align		4
        /*0018*/ 	.word	0x00000000
	.align		4
        /*001c*/ 	.word	0xfffffffc


//--------------------- .nv.constant4             --------------------------
	.section	.nv.constant4,"a",@progbits
	.align	8
	.align		8
.nv.constant4:
        /*0000*/ 	.dword	__cudart_i2opi_d
	.align		8
        /*0008*/ 	.dword	__cudart_sin_cos_coeffs


//--------------------- .text._Z19optimizedRiemannSumIdXadL_Z18complex_kernel_gpuIdET_S1_EELj256EEvS1_S1_iPS1_ --------------------------
	.section	.text._Z19optimizedRiemannSumIdXadL_Z18complex_kernel_gpuIdET_S1_EELj256EEvS1_S1_iPS1_,"ax",@progbits
	.align	128
        .global         _Z19optimizedRiemannSumIdXadL_Z18complex_kernel_gpuIdET_S1_EELj256EEvS1_S1_iPS1_
        .type           _Z19optimizedRiemannSumIdXadL_Z18complex_kernel_gpuIdET_S1_EELj256EEvS1_S1_iPS1_,@function
        .size           _Z19optimizedRiemannSumIdXadL_Z18complex_kernel_gpuIdET_S1_EELj256EEvS1_S1_iPS1_,(.L_x_68 - _Z19optimizedRiemannSumIdXadL_Z18complex_kernel_gpuIdET_S1_EELj256EEvS1_S1_iPS1_)
        .other          _Z19optimizedRiemannSumIdXadL_Z18complex_kernel_gpuIdET_S1_EELj256EEvS1_S1_iPS1_,@"STO_CUDA_ENTRY STV_DEFAULT"
_Z19optimizedRiemannSumIdXadL_Z18complex_kernel_gpuIdET_S1_EELj256EEvS1_S1_iPS1_:
.text._Z19optimizedRiemannSumIdXadL_Z18complex_kernel_gpuIdET_S1_EELj256EEvS1_S1_iPS1_:
[----:B------:R-:W0:Y:S01]  /*0000*/  LDC R1, c[0x0][0x37c] ;  /* 0x0000df00ff017b82 */ /* 0x000e220000000800 */
[----:B------:R-:W1:Y:S01]  /*0010*/  S2R R0, SR_CTAID.X ;  /* 0x0000000000007919 */ /* 0x000e620000002500 */
[----:B------:R-:W1:Y:S01]  /*0020*/  LDCU UR12, c[0x0][0x360] ;  /* 0x00006c00ff0c77ac */ /* 0x000e620008000800 */
[----:B------:R-:W-:Y:S01]  /*0030*/  BSSY.RECONVERGENT B0, `(.L_x_0) ;  /* 0x0000339000007945 */ /* 0x000fe20003800200 */
[----:B0-----:R-:W-:Y:S01]  /*0040*/  VIADD R1, R1, 0xffffffd8 ;  /* 0xffffffd801017836 */ /* 0x001fe20000000000 */
[----:B------:R-:W0:Y:S01]  /*0050*/  S2R R2, SR_TID.X ;  /* 0x0000000000027919 */ /* 0x000e220000002100 */
[----:B------:R-:W2:Y:S01]  /*0060*/  LDCU UR4, c[0x0][0x390] ;  /* 0x00007200ff0477ac */ /* 0x000ea20008000800 */
[----:B------:R-:W-:Y:S01]  /*0070*/  CS2R R20, SRZ ;  /* 0x0000000000147805 */ /* 0x000fe2000001ff00 */
[----:B------:R-:W3:Y:S01]  /*0080*/  LDCU.64 UR6, c[0x0][0x358] ;  /* 0x00006b00ff0677ac */ /* 0x000ee20008000a00 */
[----:B------:R-:W4:Y:S01]  /*0090*/  LDCU UR13, c[0x0][0x390] ;  /* 0x00007200ff0d77ac */ /* 0x000f220008000800 */
[----:B------:R-:W0:Y:S01]  /*00a0*/  LDCU.64 UR8, c[0x0][0x388] ;  /* 0x00007100ff0877ac */ /* 0x000e220008000a00 */
[----:B------:R-:W0:Y:S01]  /*00b0*/  LDCU.64 UR10, c[0x4][0x8] ;  /* 0x01000100ff0a77ac */ /* 0x000e220008000a00 */
[----:B-1----:R-:W-:-:S04]  /*00c0*/  IMAD R3, R0, UR12, RZ ;  /* 0x0000000c00037c24 */ /* 0x002fc8000f8e02ff */
[----:B0-----:R-:W-:-:S05]  /*00d0*/  IMAD R3, R3, 0x2, R2 ;  /* 0x0000000203037824 */ /* 0x001fca00078e0202 */
[----:B--2---:R-:W-:-:S13]  /*00e0*/  ISETP.GE.AND P0, PT, R3, UR4, PT ;  /* 0x0000000403007c0c */ /* 0x004fda000bf06270 */
[----:B---34-:R-:W-:Y:S05]  /*00f0*/  @P0 BRA `(.L_x_1) ;  /* 0x0000003000b00947 */ /* 0x018fea0003800000 */
[----:B------:R-:W0:Y:S01]  /*0100*/  LDC R4, c[0x0][0x370] ;  /* 0x0000dc00ff047b82 */ /* 0x000e220000000800 */
[----:B------:R-:W-:Y:S01]  /*0110*/  CS2R R20, SRZ ;  /* 0x0000000000147805 */ /* 0x000fe2000001ff00 */
[----:B0-----:R-:W-:-:S07]  /*0120*/  IMAD R4, R4, UR12, RZ ;  /* 0x0000000c04047c24 */ /* 0x001fce000f8e02ff */
.L_x_46:
[----:B------:R-:W0:Y:S01]  /*0130*/  LDC.64 R6, c[0x0][0x380] ;  /* 0x0000e000ff067b82 */ /* 0x000e220000000a00 */
[----:B------:R1:W0:Y:S01]  /*0140*/  I2F.F64 R22, R3 ;  /* 0x0000000300167312 */ /* 0x0002220000201c00 */
[----:B------:R-:W-:Y:S01]  /*0150*/  IMAD.MOV.U32 R14, RZ, RZ, 0x652b82fe ;  /* 0x652b82feff0e7424 */ /* 0x000fe200078e00ff */
[----:B------:R-:W-:Y:S01]  /*0160*/  UMOV UR4, 0x3b39803f ;  /* 0x3b39803f00047882 */ /* 0x000fe20000000000 */
[----:B------:R-:W-:Y:S01]  /*0170*/  IMAD.MOV.U32 R15, RZ, RZ, 0x3ff71547 ;  /* 0x3ff71547ff0f7424 */ /* 0x000fe200078e00ff */
[----:B------:R-:W-:Y:S01]  /*0180*/  UMOV UR5, 0x3c7abc9e ;  /* 0x3c7abc9e00057882 */ /* 0x000fe20000000000 */
[----:B------:R-:W-:Y:S01]  /*0190*/  IMAD.MOV.U32 R8, RZ, RZ, -0x105c611 ;  /* 0xfefa39efff087424 */ /* 0x000fe200078e00ff */
[----:B------:R-:W-:Y:S01]  /*01a0*/  BSSY.RECONVERGENT B1, `(.L_x_2) ;  /* 0x0000046000017945 */ /* 0x000fe20003800200 */
[----:B------:R-:W0:Y:S01]  /*01b0*/  LDC.64 R10, c[0x0][0x388] ;  /* 0x0000e200ff0a7b82 */ /* 0x000e220000000a00 */
[----:B------:R-:W-:Y:S02]  /*01c0*/  IMAD.MOV.U32 R9, RZ, RZ, 0x3fe62e42 ;  /* 0x3fe62e42ff097424 */ /* 0x000fe400078e00ff */
[----:B------:R-:W-:-:S02]  /*01d0*/  VIADD R5, R3, UR12 ;  /* 0x0000000c03057c36 */ /* 0x000fc40008000000 */
[----:B-1----:R-:W-:-:S05]  /*01e0*/  IMAD R3, R4, 0x2, R3 ;  /* 0x0000000204037824 */ /* 0x002fca00078e0203 */
[----:B------:R-:W-:Y:S01]  /*01f0*/  ISETP.GE.AND P2, PT, R3, UR13, PT ;  /* 0x0000000d03007c0c */ /* 0x000fe2000bf46270 */
[----:B0-----:R-:W-:-:S08]  /*0200*/  DFMA R22, R22, R10, R6 ;  /* 0x0000000a1616722b */ /* 0x001fd00000000006 */
[C---:B------:R-:W-:Y:S02]  /*0210*/  DFMA R14, R22.reuse, R14, 6.75539944105574400000e+15 ;  /* 0x43380000160e742b */ /* 0x040fe4000000000e */
[----:B------:R-:W-:Y:S01]  /*0220*/  DADD R18, R22, 1 ;  /* 0x3ff0000016127429 */ /* 0x000fe20000000000 */
[----:B------:R-:W-:-:S05]  /*0230*/  FSETP.GEU.AND P3, PT, |R23|, 4.1917929649353027344, PT ;  /* 0x4086232b1700780b */ /* 0x000fca0003f6e200 */
[----:B------:R-:W-:-:S04]  /*0240*/  DADD R16, R14, -6.75539944105574400000e+15 ;  /* 0xc33800000e107429 */ /* 0x000fc80000000000 */
[----:B------:R-:W-:-:S04]  /*0250*/  ISETP.GT.AND P0, PT, R19, 0xfffff, PT ;  /* 0x000fffff1300780c */ /* 0x000fc80003f04270 */
[----:B------:R-:W-:-:S08]  /*0260*/  DFMA R12, R16, -R8, R22 ;  /* 0x80000008100c722b */ /* 0x000fd00000000016 */
[----:B------:R-:W-:Y:S01]  /*0270*/  DFMA R16, R16, -UR4, R12 ;  /* 0x8000000410107c2b */ /* 0x000fe2000800000c */
[----:B------:R-:W-:Y:S01]  /*0280*/  UMOV UR4, 0x69ce2bdf ;  /* 0x69ce2bdf00047882 */ /* 0x000fe20000000000 */
[----:B------:R-:W-:Y:S01]  /*0290*/  IMAD.MOV.U32 R12, RZ, RZ, -0x35dec16 ;  /* 0xfca213eaff0c7424 */ /* 0x000fe200078e00ff */
[----:B------:R-:W-:Y:S01]  /*02a0*/  UMOV UR5, 0x3e5ade15 ;  /* 0x3e5ade1500057882 */ /* 0x000fe20000000000 */
[----:B------:R-:W-:-:S06]  /*02b0*/  IMAD.MOV.U32 R13, RZ, RZ, 0x3e928af3 ;  /* 0x3e928af3ff0d7424 */ /* 0x000fcc00078e00ff */
[----:B------:R-:W-:Y:S01]  /*02c0*/  DFMA R12, R16, UR4, R12 ;  /* 0x00000004100c7c2b */ /* 0x000fe2000800000c */
[----:B------:R-:W-:Y:S01]  /*02d0*/  UMOV UR4, 0x62401315 ;  /* 0x6240131500047882 */ /* 0x000fe20000000000 */
[----:B------:R-:W-:-:S06]  /*02e0*/  UMOV UR5, 0x3ec71dee ;  /* 0x3ec71dee00057882 */ /* 0x000fcc0000000000 */
[----:B------:R-:W-:Y:S01]  /*02f0*/  DFMA R12, R16, R12, UR4 ;  /* 0x00000004100c7e2b */ /* 0x000fe2000800000c */
        /* <DEDUP_REMOVED lines=19> */
[----:B------:R-:W-:Y:S01]  /*0430*/  UMOV UR5, 0x3fe00000 ;  /* 0x3fe0000000057882 */ /* 0x000fe20000000000 */
[----:B------:R-:W-:Y:S02]  /*0440*/  IMAD.MOV.U32 R12, RZ, RZ, R18 ;  /* 0x000000ffff0c7224 */ /* 0x000fe400078e0012 */
[----:B------:R-:W-:-:S03]  /*0450*/  IMAD.MOV.U32 R13, RZ, RZ, R19 ;  /* 0x000000ffff0d7224 */ /* 0x000fc600078e0013 */
[----:B------:R-:W-:-:S03]  /*0460*/  DFMA R24, R16, R24, UR4 ;  /* 0x0000000410187e2b */ /* 0x000fc60008000018 */
[----:B------:R-:W-:-:S05]  /*0470*/  @!P0 DMUL R12, R12, 1.80143985094819840000e+16 ;  /* 0x435000000c0c8828 */ /* 0x000fca0000000000 */
[----:B------:R-:W-:Y:S02]  /*0480*/  DFMA R26, R16, R24, 1 ;  /* 0x3ff00000101a742b */ /* 0x000fe40000000018 */
[----:B------:R-:W0:Y:S03]  /*0490*/  I2F.F64.U32 R24, R5 ;  /* 0x0000000500187312 */ /* 0x000e260000201800 */
[----:B------:R-:W-:-:S03]  /*04a0*/  @!P0 IMAD.MOV.U32 R19, RZ, RZ, R13 ;  /* 0x000000ffff138224 */ /* 0x000fc600078e000d */
[----:B------:R-:W-:Y:S01]  /*04b0*/  DFMA R16, R16, R26, 1 ;  /* 0x3ff000001010742b */ /* 0x000fe2000000001a */
[----:B------:R-:W-:-:S05]  /*04c0*/  VIADD R26, R19, 0xffffffff ;  /* 0xffffffff131a7836 */ /* 0x000fca0000000000 */
[----:B------:R-:W-:Y:S01]  /*04d0*/  ISETP.GT.U32.AND P1, PT, R26, 0x7feffffe, PT ;  /* 0x7feffffe1a00780c */ /* 0x000fe20003f24070 */
[----:B------:R-:W-:Y:S01]  /*04e0*/  IMAD.MOV.U32 R26, RZ, RZ, R18 ;  /* 0x000000ffff1a7224 */ /* 0x000fe200078e0012 */
[----:B0-----:R-:W-:Y:S01]  /*04f0*/  DFMA R6, R24, R10, R6 ;  /* 0x0000000a1806722b */ /* 0x001fe20000000006 */
[----:B------:R-:W-:Y:S02]  /*0500*/  IMAD.MOV.U32 R18, RZ, RZ, -0x3ff ;  /* 0xfffffc01ff127424 */ /* 0x000fe400078e00ff */
[----:B------:R-:W-:Y:S02]  /*0510*/  IMAD R11, R14, 0x100000, R17 ;  /* 0x001000000e0b7824 */ /* 0x000fe400078e0211 */
[----:B------:R-:W-:Y:S01]  /*0520*/  IMAD.MOV.U32 R10, RZ, RZ, R16 ;  /* 0x000000ffff0a7224 */ /* 0x000fe200078e0010 */
[----:B------:R-:W-:Y:S06]  /*0530*/  @!P3 BRA `(.L_x_3) ;  /* 0x000000000030b947 */ /* 0x000fec0003800000 */
[----:B------:R-:W-:Y:S01]  /*0540*/  FSETP.GEU.AND P4, PT, |R23|, 4.2275390625, PT ;  /* 0x408748001700780b */ /* 0x000fe20003f8e200 */
[C---:B------:R-:W-:Y:S02]  /*0550*/  DADD R24, R22.reuse, +INF ;  /* 0x7ff0000016187429 */ /* 0x040fe40000000000 */
[----:B------:R-:W-:-:S08]  /*0560*/  DSETP.GEU.AND P3, PT, R22, RZ, PT ;  /* 0x000000ff1600722a */ /* 0x000fd00003f6e000 */
[----:B------:R-:W-:Y:S02]  /*0570*/  FSEL R11, R25, RZ, P3 ;  /* 0x000000ff190b7208 */ /* 0x000fe40001800000 */
[----:B------:R-:W-:-:S04]  /*0580*/  @!P4 LEA.HI R10, R14, R14, RZ, 0x1 ;  /* 0x0000000e0e0ac211 */ /* 0x000fc800078f08ff */
[----:B------:R-:W-:Y:S02]  /*0590*/  @!P4 SHF.R.S32.HI R15, RZ, 0x1, R10 ;  /* 0x00000001ff0fc819 */ /* 0x000fe4000001140a */
[----:B------:R-:W-:-:S03]  /*05a0*/  FSEL R10, R24, RZ, P3 ;  /* 0x000000ff180a7208 */ /* 0x000fc60001800000 */
[----:B------:R-:W-:Y:S02]  /*05b0*/  @!P4 IMAD.IADD R14, R14, 0x1, -R15 ;  /* 0x000000010e0ec824 */ /* 0x000fe400078e0a0f */
[----:B------:R-:W-:-:S03]  /*05c0*/  @!P4 IMAD R17, R15, 0x100000, R17 ;  /* 0x001000000f11c824 */ /* 0x000fc600078e0211 */
[----:B------:R-:W-:Y:S01]  /*05d0*/  @!P4 LEA R15, R14, 0x3ff00000, 0x14 ;  /* 0x3ff000000e0fc811 */ /* 0x000fe200078ea0ff */
[----:B------:R-:W-:-:S06]  /*05e0*/  @!P4 IMAD.MOV.U32 R14, RZ, RZ, RZ ;  /* 0x000000ffff0ec224 */ /* 0x000fcc00078e00ff */
[----:B------:R-:W-:-:S11]  /*05f0*/  @!P4 DMUL R10, R16, R14 ;  /* 0x0000000e100ac228 */ /* 0x000fd60000000000 */
.L_x_3:
[----:B------:R-:W-:Y:S05]  /*0600*/  BSYNC.RECONVERGENT B1 ;  /* 0x0000000000017941 */ /* 0x000fea0003800200 */
.L_x_2:
[----:B------:R-:W-:Y:S01]  /*0610*/  BSSY.RECONVERGENT B1, `(.L_x_4) ;  /* 0x0000048000017945 */ /* 0x000fe20003800200 */
[----:B------:R-:W-:Y:S02]  /*0620*/  @!P0 IMAD.MOV.U32 R18, RZ, RZ, -0x435 ;  /* 0xfffffbcbff128424 */ /* 0x000fe400078e00ff */
[----:B------:R-:W-:Y:S01]  /*0630*/  @!P0 IMAD.MOV.U32 R26, RZ, RZ, R12 ;  /* 0x000000ffff1a8224 */ /* 0x000fe200078e000c */
[----:B------:R-:W-:Y:S06]  /*0640*/  @P1 BRA `(.L_x_5) ;  /* 0x0000000000f81947 */ /* 0x000fec0003800000 */
[C---:B------:R-:W-:Y:S01]  /*0650*/  LOP3.LUT R12, R19.reuse, 0xfffff, RZ, 0xc0, !PT ;  /* 0x000fffff130c7812 */ /* 0x040fe200078ec0ff */
[----:B------:R-:W-:Y:S01]  /*0660*/  IMAD.MOV.U32 R16, RZ, RZ, RZ ;  /* 0x000000ffff107224 */ /* 0x000fe200078e00ff */
[----:B------:R-:W-:Y:S01]  /*0670*/  UMOV UR4, 0x3ae80f1e ;  /* 0x3ae80f1e00047882 */ /* 0x000fe20000000000 */
[----:B------:R-:W-:Y:S01]  /*0680*/  IMAD.MOV.U32 R28, RZ, RZ, -0x748574fc ;  /* 0x8b7a8b04ff1c7424 */ /* 0x000fe200078e00ff */
[----:B------:R-:W-:Y:S01]  /*0690*/  LOP3.LUT R27, R12, 0x3ff00000, RZ, 0xfc, !PT ;  /* 0x3ff000000c1b7812 */ /* 0x000fe200078efcff */
[----:B------:R-:W-:Y:S01]  /*06a0*/  IMAD.MOV.U32 R29, RZ, RZ, 0x3ed0ee25 ;  /* 0x3ed0ee25ff1d7424 */ /* 0x000fe200078e00ff */
[----:B------:R-:W-:Y:S01]  /*06b0*/  UMOV UR5, 0x3eb1380b ;  /* 0x3eb1380b00057882 */ /* 0x000fe20000000000 */
[----:B------:R-:W-:Y:S01]  /*06c0*/  LEA.HI R30, R19, R18, RZ, 0xc ;  /* 0x00000012131e7211 */ /* 0x000fe200078f60ff */
[----:B------:R-:W-:Y:S01]  /*06d0*/  UMOV UR14, 0x80000000 ;  /* 0x80000000000e7882 */ /* 0x000fe20000000000 */
[----:B------:R-:W-:Y:S01]  /*06e0*/  ISETP.GE.U32.AND P0, PT, R27, 0x3ff6a09f, PT ;  /* 0x3ff6a09f1b00780c */ /* 0x000fe20003f06070 */
[----:B------:R-:W-:-:S12]  /*06f0*/  UMOV UR15, 0x43300000 ;  /* 0x43300000000f7882 */ /* 0x000fd80000000000 */
[----:B------:R-:W-:Y:S02]  /*0700*/  @P0 VIADD R13, R27, 0xfff00000 ;  /* 0xfff000001b0d0836 */ /* 0x000fe40000000000 */
[----:B------:R-:W-:Y:S02]  /*0710*/  @P0 VIADD R30, R30, 0x1 ;  /* 0x000000011e1e0836 */ /* 0x000fe40000000000 */
[----:B------:R-:W-:-:S06]  /*0720*/  @P0 IMAD.MOV.U32 R27, RZ, RZ, R13 ;  /* 0x000000ffff1b0224 */ /* 0x000fcc00078e000d */
[C---:B------:R-:W-:Y:S02]  /*0730*/  DADD R24, R26.reuse, 1 ;  /* 0x3ff000001a187429 */ /* 0x040fe40000000000 */
[----:B------:R-:W-:-:S04]  /*0740*/  DADD R26, R26, -1 ;  /* 0xbff000001a1a7429 */ /* 0x000fc80000000000 */
[----:B------:R-:W0:Y:S02]  /*0750*/  MUFU.RCP64H R17, R25 ;  /* 0x0000001900117308 */ /* 0x000e240000001800 */
[----:B0-----:R-:W-:-:S08]  /*0760*/  DFMA R12, -R24, R16, 1 ;  /* 0x3ff00000180c742b */ /* 0x001fd00000000110 */
[----:B------:R-:W-:-:S08]  /*0770*/  DFMA R12, R12, R12, R12 ;  /* 0x0000000c0c0c722b */ /* 0x000fd0000000000c */
[----:B------:R-:W-:-:S08]  /*0780*/  DFMA R16, R16, R12, R16 ;  /* 0x0000000c1010722b */ /* 0x000fd00000000010 */
[----:B------:R-:W-:-:S08]  /*0790*/  DMUL R12, R26, R16 ;  /* 0x000000101a0c7228 */ /* 0x000fd00000000000 */
[----:B------:R-:W-:-:S08]  /*07a0*/  DFMA R12, R26, R16, R12 ;  /* 0x000000101a0c722b */ /* 0x000fd0000000000c */
[----:B------:R-:W-:-:S08]  /*07b0*/  DMUL R14, R12, R12 ;  /* 0x0000000c0c0e7228 */ /* 0x000fd00000000000 */
[----:B------:R-:W-:Y:S01]  /*07c0*/  DFMA R24, R14, UR4, R28 ;  /* 0x000000040e187c2b */ /* 0x000fe2000800001c */
[----:B------:R-:W-:Y:S01]  /*07d0*/  UMOV UR4, 0x9f02676f ;  /* 0x9f02676f00047882 */ /* 0x000fe20000000000 */
[----:B------:R-:W-:Y:S01]  /*07e0*/  UMOV UR5, 0x3ef3b266 ;  /* 0x3ef3b26600057882 */ /* 0x000fe20000000000 */
[----:B------:R-:W-:-:S05]  /*07f0*/  DADD R28, R26, -R12 ;  /* 0x000000001a1c7229 */ /* 0x000fca000000080c */
[----:B------:R-:W-:Y:S01]  /*0800*/  DFMA R24, R14, R24, UR4 ;  /* 0x000000040e187e2b */ /* 0x000fe20008000018 */
[----:B------:R-:W-:Y:S01]  /*0810*/  UMOV UR4, 0xa9ab0956 ;  /* 0xa9ab095600047882 */ /* 0x000fe20000000000 */
[----:B------:R-:W-:Y:S01]  /*0820*/  UMOV UR5, 0x3f1745cb ;  /* 0x3f1745cb00057882 */ /* 0x000fe20000000000 */
[----:B------:R-:W-:-:S05]  /*0830*/  DADD R28, R28, R28 ;  /* 0x000000001c1c7229 */ /* 0x000fca000000001c */
[----:B------:R-:W-:Y:S01]  /*0840*/  DFMA R24, R14, R24, UR4 ;  /* 0x000000040e187e2b */ /* 0x000fe20008000018 */
[----:B------:R-:W-:Y:S01]  /*0850*/  UMOV UR4, 0x2d1b5154 ;  /* 0x2d1b515400047882 */ /* 0x000fe20000000000 */
[----:B------:R-:W-:Y:S01]  /*0860*/  UMOV UR5, 0x3f3c71c7 ;  /* 0x3f3c71c700057882 */ /* 0x000fe20000000000 */
[----:B------:R-:W-:-:S05]  /*0870*/  DFMA R28, R26, -R12, R28 ;  /* 0x8000000c1a1c722b */ /* 0x000fca000000001c */
[----:B------:R-:W-:Y:S01]  /*0880*/  DFMA R18, R14, R24, UR4 ;  /* 0x000000040e127e2b */ /* 0x000fe20008000018 */
[----:B------:R-:W-:Y:S01]  /*0890*/  UMOV UR4, 0x923be72d ;  /* 0x923be72d00047882 */ /* 0x000fe20000000000 */
[----:B------:R-:W-:Y:S01]  /*08a0*/  UMOV UR5, 0x3f624924 ;  /* 0x3f62492400057882 */ /* 0x000fe20000000000 */
[----:B------:R-:W-:Y:S01]  /*08b0*/  LOP3.LUT R24, R30, 0x80000000, RZ, 0x3c, !PT ;  /* 0x800000001e187812 */ /* 0x000fe200078e3cff */
[----:B------:R-:W-:Y:S01]  /*08c0*/  IMAD.MOV.U32 R25, RZ, RZ, 0x43300000 ;  /* 0x43300000ff197424 */ /* 0x000fe200078e00ff */
[----:B------:R-:W-:-:S03]  /*08d0*/  DMUL R28, R16, R28 ;  /* 0x0000001c101c7228 */ /* 0x000fc60000000000 */
[----:B------:R-:W-:Y:S01]  /*08e0*/  DFMA R18, R14, R18, UR4 ;  /* 0x000000040e127e2b */ /* 0x000fe20008000012 */
[----:B------:R-:W-:Y:S01]  /*08f0*/  UMOV UR4, 0x9999a3c4 ;  /* 0x9999a3c400047882 */ /* 0x000fe20000000000 */
[----:B------:R-:W-:Y:S01]  /*0900*/  UMOV UR5, 0x3f899999 ;  /* 0x3f89999900057882 */ /* 0x000fe20000000000 */
[----:B------:R-:W-:Y:S01]  /*0910*/  DADD R24, R24, -UR14 ;  /* 0x8000000e18187e29 */ /* 0x000fe20008000000 */
[----:B------:R-:W-:Y:S01]  /*0920*/  UMOV UR14, 0xfefa39ef ;  /* 0xfefa39ef000e7882 */ /* 0x000fe20000000000 */
[----:B------:R-:W-:-:S03]  /*0930*/  UMOV UR15, 0x3fe62e42 ;  /* 0x3fe62e42000f7882 */ /* 0x000fc60000000000 */
[----:B------:R-:W-:Y:S01]  /*0940*/  DFMA R18, R14, R18, UR4 ;  /* 0x000000040e127e2b */ /* 0x000fe20008000012 */
[----:B------:R-:W-:Y:S01]  /*0950*/  UMOV UR4, 0x55555554 ;  /* 0x5555555400047882 */ /* 0x000fe20000000000 */
[----:B------:R-:W-:Y:S01]  /*0960*/  UMOV UR5, 0x3fb55555 ;  /* 0x3fb5555500057882 */ /* 0x000fe20000000000 */
[----:B------:R-:W-:-:S05]  /*0970*/  DFMA R26, R24, UR14, R12 ;  /* 0x0000000e181a7c2b */ /* 0x000fca000800000c */
[----:B------:R-:W-:Y:S01]  /*0980*/  DFMA R18, R14, R18, UR4 ;  /* 0x000000040e127e2b */ /* 0x000fe20008000012 */
[----:B------:R-:W-:Y:S01]  /*0990*/  UMOV UR4, 0x3b39803f ;  /* 0x3b39803f00047882 */ /* 0x000fe20000000000 */
[----:B------:R-:W-:Y:S01]  /*09a0*/  UMOV UR5, 0x3c7abc9e ;  /* 0x3c7abc9e00057882 */ /* 0x000fe20000000000 */
[----:B------:R-:W-:-:S05]  /*09b0*/  DFMA R8, R24, -R8, R26 ;  /* 0x800000081808722b */ /* 0x000fca000000001a */
[----:B------:R-:W-:-:S03]  /*09c0*/  DMUL R18, R14, R18 ;  /* 0x000000120e127228 */ /* 0x000fc60000000000 */
[----:B------:R-:W-:-:S05]  /*09d0*/  DADD R8, -R12, R8 ;  /* 0x000000000c087229 */ /* 0x000fca0000000108 */
[----:B------:R-:W-:-:S08]  /*09e0*/  DFMA R18, R12, R18, R28 ;  /* 0x000000120c12722b */ /* 0x000fd0000000001c */
[----:B------:R-:W-:-:S08]  /*09f0*/  DADD R8, R18, -R8 ;  /* 0x0000000012087229 */ /* 0x000fd00000000808 */
[----:B------:R-:W-:-:S08]  /*0a00*/  DFMA R8, R24, UR4, R8 ;  /* 0x0000000418087c2b */ /* 0x000fd00008000008 */
[----:B------:R-:W-:Y:S01]  /*0a10*/  DADD R8, R26, R8 ;  /* 0x000000001a087229 */ /* 0x000fe20000000008 */
[----:B------:R-:W-:Y:S10]  /*0a20*/  BRA `(.L_x_6) ;  /* 0x0000000000187947 */ /* 0x000ff40003800000 */
.L_x_5:
[----:B------:R-:W-:Y:S01]  /*0a30*/  IMAD.MOV.U32 R8, RZ, RZ, 0x0 ;  /* 0x00000000ff087424 */ /* 0x000fe200078e00ff */
[----:B------:R-:W-:Y:S01]  /*0a40*/  LOP3.LUT P0, RZ, R13, 0x7fffffff, RZ, 0xc0, !PT ;  /* 0x7fffffff0dff7812 */ /* 0x000fe2000780c0ff */
[----:B------:R-:W-:-:S06]  /*0a50*/  IMAD.MOV.U32 R9, RZ, RZ, 0x7ff00000 ;  /* 0x7ff00000ff097424 */ /* 0x000fcc00078e00ff */
[----:B------:R-:W-:-:S10]  /*0a60*/  DFMA R8, R12, R8, +INF ;  /* 0x7ff000000c08742b */ /* 0x000fd40000000008 */
[----:B------:R-:W-:Y:S02]  /*0a70*/  FSEL R8, R8, RZ, P0 ;  /* 0x000000ff08087208 */ /* 0x000fe40000000000 */
[----:B------:R-:W-:-:S07]  /*0a80*/  FSEL R9, R9, -QNAN , P0 ;  /* 0xfff0000009097808 */ /* 0x000fce0000000000 */
.L_x_6:
[----:B------:R-:W-:Y:S05]  /*0a90*/  BSYNC.RECONVERGENT B1 ;  /* 0x0000000000017941 */ /* 0x000fea0003800200 */
.L_x_4:
[----:B------:R-:W-:Y:S01]  /*0aa0*/  DADD R26, R8, R10 ;  /* 0x00000000081a7229 */ /* 0x000fe2000000000a */
[----:B------:R-:W-:Y:S07]  /*0ab0*/  BSSY.RECONVERGENT B1, `(.L_x_7) ;  /* 0x000001a000017945 */ /* 0x000fee0003800200 */
[----:B------:R-:W-:-:S14]  /*0ac0*/  DSETP.NEU.AND P0, PT, |R26|, +INF , PT ;  /* 0x7ff000001a00742a */ /* 0x000fdc0003f0d200 */
[----:B------:R-:W-:Y:S01]  /*0ad0*/  @!P0 DMUL R24, RZ, R26 ;  /* 0x0000001aff188228 */ /* 0x000fe20000000000 */
[----:B------:R-:W-:Y:S01]  /*0ae0*/  @!P0 IMAD.MOV.U32 R32, RZ, RZ, RZ ;  /* 0x000000ffff208224 */ /* 0x000fe200078e00ff */
[----:B------:R-:W-:Y:S09]  /*0af0*/  @!P0 BRA `(.L_x_8) ;  /* 0x0000000000548947 */ /* 0x000ff20003800000 */
[----:B------:R-:W-:Y:S01]  /*0b00*/  UMOV UR4, 0x6dc9c883 ;  /* 0x6dc9c88300047882 */ /* 0x000fe20000000000 */
[----:B------:R-:W-:Y:S01]  /*0b10*/  UMOV UR5, 0x3fe45f30 ;  /* 0x3fe45f3000057882 */ /* 0x000fe20000000000 */
[C---:B------:R-:W-:Y:S02]  /*0b20*/  DSETP.GE.AND P0, PT, |R26|.reuse, 2.14748364800000000000e+09, PT ;  /* 0x41e000001a00742a */ /* 0x040fe40003f06200 */
[----:B------:R-:W-:Y:S01]  /*0b30*/  DMUL R32, R26, UR4 ;  /* 0x000000041a207c28 */ /* 0x000fe20008000000 */
[----:B------:R-:W-:Y:S01]  /*0b40*/  UMOV UR4, 0x54442d18 ;  /* 0x54442d1800047882 */ /* 0x000fe20000000000 */
[----:B------:R-:W-:-:S08]  /*0b50*/  UMOV UR5, 0x3ff921fb ;  /* 0x3ff921fb00057882 */ /* 0x000fd00000000000 */
[----:B------:R-:W0:Y:S08]  /*0b60*/  F2I.F64 R32, R32 ;  /* 0x0000002000207311 */ /* 0x000e300000301100 */
[----:B0-----:R-:W0:Y:S02]  /*0b70*/  I2F.F64 R24, R32 ;  /* 0x0000002000187312 */ /* 0x001e240000201c00 */
[----:B0-----:R-:W-:Y:S01]  /*0b80*/  DFMA R8, R24, -UR4, R26 ;  /* 0x8000000418087c2b */ /* 0x001fe2000800001a */
[----:B------:R-:W-:Y:S01]  /*0b90*/  UMOV UR4, 0x33145c00 ;  /* 0x33145c0000047882 */ /* 0x000fe20000000000 */
[----:B------:R-:W-:-:S06]  /*0ba0*/  UMOV UR5, 0x3c91a626 ;  /* 0x3c91a62600057882 */ /* 0x000fcc0000000000 */
[----:B------:R-:W-:Y:S01]  /*0bb0*/  DFMA R8, R24, -UR4, R8 ;  /* 0x8000000418087c2b */ /* 0x000fe20008000008 */
[----:B------:R-:W-:Y:S01]  /*0bc0*/  UMOV UR4, 0x252049c0 ;  /* 0x252049c000047882 */ /* 0x000fe20000000000 */
[----:B------:R-:W-:-:S06]  /*0bd0*/  UMOV UR5, 0x397b839a ;  /* 0x397b839a00057882 */ /* 0x000fcc0000000000 */
[----:B------:R-:W-:Y:S01]  /*0be0*/  DFMA R24, R24, -UR4, R8 ;  /* 0x8000000418187c2b */ /* 0x000fe20008000008 */
[----:B------:R-:W-:Y:S10]  /*0bf0*/  @!P0 BRA `(.L_x_8) ;  /* 0x0000000000148947 */ /* 0x000ff40003800000 */
[----:B------:R-:W-:-:S07]  /*0c00*/  MOV R18, 0xc20 ;  /* 0x00000c2000127802 */ /* 0x000fce0000000f00 */
[----:B------:R-:W-:Y:S05]  /*0c10*/  CALL.REL.NOINC `($_Z19optimizedRiemannSumIdXadL_Z18complex_kernel_gpuIdET_S1_EELj256EEvS1_S1_iPS1_$__internal_trig_reduction_slowpathd) ;  /* 0x0000003c00787944 */ /* 0x000fea0003c00000 */
[----:B------:R-:W-:Y:S02]  /*0c20*/  IMAD.MOV.U32 R32, RZ, RZ, R8 ;  /* 0x000000ffff207224 */ /* 0x000fe400078e0008 */
[----:B------:R-:W-:Y:S02]  /*0c30*/  IMAD.MOV.U32 R24, RZ, RZ, R10 ;  /* 0x000000ffff187224 */ /* 0x000fe400078e000a */
[----:B------:R-:W-:-:S07]  /*0c40*/  IMAD.MOV.U32 R25, RZ, RZ, R11 ;  /* 0x000000ffff197224 */ /* 0x000fce00078e000b */
.L_x_8:
[----:B------:R-:W-:Y:S05]  /*0c50*/  BSYNC.RECONVERGENT B1 ;  /* 0x0000000000017941 */ /* 0x000fea0003800200 */
.L_x_7:
[----:B------:R-:W-:-:S05]  /*0c60*/  IMAD.SHL.U32 R8, R32, 0x40, RZ ;  /* 0x0000004020087824 */ /* 0x000fca00078e00ff */
[----:B------:R-:W-:-:S04]  /*0c70*/  LOP3.LUT R8, R8, 0x40, RZ, 0xc0, !PT ;  /* 0x0000004008087812 */ /* 0x000fc800078ec0ff */
[----:B------:R-:W-:-:S05]  /*0c80*/  IADD3 R34, P0, PT, R8, UR10, RZ ;  /* 0x0000000a08227c10 */ /* 0x000fca000ff1e0ff */
[----:B------:R-:W-:-:S05]  /*0c90*/  IMAD.X R35, RZ, RZ, UR11, P0 ;  /* 0x0000000bff237e24 */ /* 0x000fca00080e06ff */
[----:B------:R-:W2:Y:S04]  /*0ca0*/  LDG.E.128.CONSTANT R8, desc[UR6][R34.64] ;  /* 0x0000000622087981 */ /* 0x000ea8000c1e9d00 */
[----:B------:R-:W3:Y:S04]  /*0cb0*/  LDG.E.128.CONSTANT R12, desc[UR6][R34.64+0x10] ;  /* 0x00001006220c7981 */ /* 0x000ee8000c1e9d00 */
[----:B------:R-:W4:Y:S01]  /*0cc0*/  LDG.E.128.CONSTANT R16, desc[UR6][R34.64+0x20] ;  /* 0x0000200622107981 */ /* 0x000f22000c1e9d00 */
[----:B------:R-:W-:Y:S01]  /*0cd0*/  LOP3.LUT R26, R32, 0x1, RZ, 0xc0, !PT ;  /* 0x00000001201a7812 */ /* 0x000fe200078ec0ff */
[----:B------:R-:W-:Y:S01]  /*0ce0*/  IMAD.MOV.U32 R30, RZ, RZ, 0x20fd8164 ;  /* 0x20fd8164ff1e7424 */ /* 0x000fe200078e00ff */
[----:B------:R-:W-:Y:S01]  /*0cf0*/  BSSY.RECONVERGENT B1, `(.L_x_9) ;  /* 0x000002d000017945 */ /* 0x000fe20003800200 */
[----:B------:R-:W-:Y:S01]  /*0d00*/  IMAD.MOV.U32 R28, RZ, RZ, 0x3da8ff83 ;  /* 0x3da8ff83ff1c7424 */ /* 0x000fe200078e00ff */
[----:B------:R-:W-:Y:S01]  /*0d10*/  ISETP.NE.U32.AND P0, PT, R26, 0x1, PT ;  /* 0x000000011a00780c */ /* 0x000fe20003f05070 */
[----:B------:R-:W-:-:S03]  /*0d20*/  DMUL R26, R24, R24 ;  /* 0x00000018181a7228 */ /* 0x000fc60000000000 */
[----:B------:R-:W-:Y:S02]  /*0d30*/  FSEL R30, R30, -8.06006814911005101289e+34, !P0 ;  /* 0xf9785eba1e1e7808 */ /* 0x000fe40004000000 */
[----:B------:R-:W-:-:S06]  /*0d40*/  FSEL R31, -R28, 0.11223486810922622681, !P0 ;  /* 0x3de5db651c1f7808 */ /* 0x000fcc0004000100 */
[----:B--2---:R-:W-:Y:S02]  /*0d50*/  DFMA R30, R26, R30, R8 ;  /* 0x0000001e1a1e722b */ /* 0x004fe40000000008 */
[----:B------:R-:W-:-:S06]  /*0d60*/  DFMA R8, R22, R22, 1 ;  /* 0x3ff000001608742b */ /* 0x000fcc0000000016 */
[----:B------:R-:W0:Y:S01]  /*0d70*/  MUFU.RSQ64H R29, R9 ;  /* 0x00000009001d7308 */ /* 0x000e220000001c00 */
[----:B------:R-:W-:-:S03]  /*0d80*/  DFMA R10, R26, R30, R10 ;  /* 0x0000001e1a0a722b */ /* 0x000fc6000000000a */
[----:B------:R-:W-:-:S05]  /*0d90*/  VIADD R28, R9, 0xfcb00000 ;  /* 0xfcb00000091c7836 */ /* 0x000fca0000000000 */
[----:B---3--:R-:W-:Y:S01]  /*0da0*/  DFMA R12, R26, R10, R12 ;  /* 0x0000000a1a0c722b */ /* 0x008fe2000000000c */
[----:B------:R-:W-:Y:S01]  /*0db0*/  ISETP.GE.U32.AND P1, PT, R28, 0x7ca00000, PT ;  /* 0x7ca000001c00780c */ /* 0x000fe20003f26070 */
[----:B0-----:R-:W-:-:S06]  /*0dc0*/  DMUL R10, R28, R28 ;  /* 0x0000001c1c0a7228 */ /* 0x001fcc0000000000 */
[----:B------:R-:W-:Y:S01]  /*0dd0*/  DFMA R14, R26, R12, R14 ;  /* 0x0000000c1a0e722b */ /* 0x000fe2000000000e */
[----:B------:R-:W-:Y:S02]  /*0de0*/  IMAD.MOV.U32 R12, RZ, RZ, 0x0 ;  /* 0x00000000ff0c7424 */ /* 0x000fe400078e00ff */
[----:B------:R-:W-:Y:S01]  /*0df0*/  IMAD.MOV.U32 R13, RZ, RZ, 0x3fd80000 ;  /* 0x3fd80000ff0d7424 */ /* 0x000fe200078e00ff */
[----:B------:R-:W-:-:S04]  /*0e00*/  DFMA R10, R8, -R10, 1 ;  /* 0x3ff00000080a742b */ /* 0x000fc8000000080a */
[----:B----4-:R-:W-:-:S04]  /*0e10*/  DFMA R14, R26, R14, R16 ;  /* 0x0000000e1a0e722b */ /* 0x010fc80000000010 */
[----:B------:R-:W-:Y:S02]  /*0e20*/  DFMA R12, R10, R12, 0.5 ;  /* 0x3fe000000a0c742b */ /* 0x000fe4000000000c */
[----:B------:R-:W-:Y:S02]  /*0e30*/  DMUL R16, R28, R10 ;  /* 0x0000000a1c107228 */ /* 0x000fe40000000000 */
[----:B------:R-:W-:-:S06]  /*0e40*/  DFMA R14, R26, R14, R18 ;  /* 0x0000000e1a0e722b */ /* 0x000fcc0000000012 */
[----:B------:R-:W-:Y:S02]  /*0e50*/  DFMA R16, R12, R16, R28 ;  /* 0x000000100c10722b */ /* 0x000fe4000000001c */
[----:B------:R-:W-:Y:S02]  /*0e60*/  DFMA R24, R14, R24, R24 ;  /* 0x000000180e18722b */ /* 0x000fe40000000018 */
[----:B------:R-:W-:-:S04]  /*0e70*/  DFMA R26, R26, R14, 1 ;  /* 0x3ff000001a1a742b */ /* 0x000fc8000000000e */
[----:B------:R-:W-:Y:S02]  /*0e80*/  DMUL R14, R8, R16 ;  /* 0x00000010080e7228 */ /* 0x000fe40000000000 */
[----:B------:R-:W-:Y:S02]  /*0e90*/  VIADD R11, R17, 0xfff00000 ;  /* 0xfff00000110b7836 */ /* 0x000fe40000000000 */
[----:B------:R-:W-:Y:S02]  /*0ea0*/  IMAD.MOV.U32 R10, RZ, RZ, R16 ;  /* 0x000000ffff0a7224 */ /* 0x000fe400078e0010 */
[----:B------:R-:W-:Y:S02]  /*0eb0*/  FSEL R26, R26, R24, !P0 ;  /* 0x000000181a1a7208 */ /* 0x000fe40004000000 */
[----:B------:R-:W-:Y:S01]  /*0ec0*/  FSEL R27, R27, R25, !P0 ;  /* 0x000000191b1b7208 */ /* 0x000fe20004000000 */
[----:B------:R-:W-:Y:S01]  /*0ed0*/  DFMA R12, R14, -R14, R8 ;  /* 0x8000000e0e0c722b */ /* 0x000fe20000000008 */
[----:B------:R-:W-:-:S04]  /*0ee0*/  LOP3.LUT P0, RZ, R32, 0x2, RZ, 0xc0, !PT ;  /* 0x0000000220ff7812 */ /* 0x000fc8000780c0ff */
[----:B------:R-:W-:-:S03]  /*0ef0*/  DADD R18, RZ, -R26 ;  /* 0x00000000ff127229 */ /* 0x000fc6000000081a */
[----:B------:R-:W-:-:S07]  /*0f00*/  DFMA R24, R12, R10, R14 ;  /* 0x0000000a0c18722b */ /* 0x000fce000000000e */
[----:B------:R-:W-:Y:S02]  /*0f10*/  FSEL R18, R26, R18, !P0 ;  /* 0x000000121a127208 */ /* 0x000fe40004000000 */
[----:B------:R-:W-:Y:S01]  /*0f20*/  FSEL R19, R27, R19, !P0 ;  /* 0x000000131b137208 */ /* 0x000fe20004000000 */
[----:B------:R-:W-:Y:S06]  /*0f30*/  @!P1 BRA `(.L_x_10) ;  /* 0x0000000000209947 */ /* 0x000fec0003800000 */
[----:B------:R-:W-:Y:S01]  /*0f40*/  IMAD.MOV.U32 R10, RZ, RZ, R8 ;  /* 0x000000ffff0a7224 */ /* 0x000fe200078e0008 */
[----:B------:R-:W-:Y:S01]  /*0f50*/  MOV R8, 0xfc0 ;  /* 0x00000fc000087802 */ /* 0x000fe20000000f00 */
[----:B------:R-:W-:Y:S02]  /*0f60*/  IMAD.MOV.U32 R24, RZ, RZ, R12 ;  /* 0x000000ffff187224 */ /* 0x000fe400078e000c */
[----:B------:R-:W-:Y:S02]  /*0f70*/  IMAD.MOV.U32 R25, RZ, RZ, R13 ;  /* 0x000000ffff197224 */ /* 0x000fe400078e000d */
[----:B------:R-:W-:Y:S02]  /*0f80*/  IMAD.MOV.U32 R12, RZ, RZ, R14 ;  /* 0x000000ffff0c7224 */ /* 0x000fe400078e000e */
[----:B------:R-:W-:Y:S02]  /*0f90*/  IMAD.MOV.U32 R13, RZ, RZ, R15 ;  /* 0x000000ffff0d7224 */ /* 0x000fe400078e000f */
[----:B------:R-:W-:-:S07]  /*0fa0*/  IMAD.MOV.U32 R17, RZ, RZ, R11 ;  /* 0x000000ffff117224 */ /* 0x000fce00078e000b */
[----:B------:R-:W-:Y:S05]  /*0fb0*/  CALL.REL.NOINC `($__internal_1_$__cuda_sm20_dsqrt_rn_f64_mediumpath_v1) ;  /* 0x0000002c00447944 */ /* 0x000fea0003c00000 */
.L_x_10:
[----:B------:R-:W-:Y:S05]  /*0fc0*/  BSYNC.RECONVERGENT B1 ;  /* 0x0000000000017941 */ /* 0x000fea0003800200 */
.L_x_9:
[----:B------:R-:W-:Y:S01]  /*0fd0*/  DADD R8, R24, R18 ;  /* 0x0000000018087229 */ /* 0x000fe20000000012 */
[----:B------:R-:W-:Y:S07]  /*0fe0*/  BSSY.RECONVERGENT B1, `(.L_x_11) ;  /* 0x000000b000017945 */ /* 0x000fee0003800200 */
[----:B------:R-:W-:-:S14]  /*0ff0*/  DSETP.NEU.AND P0, PT, R8, RZ, PT ;  /* 0x000000ff0800722a */ /* 0x000fdc0003f0d000 */
[----:B------:R-:W-:Y:S01]  /*1000*/  @!P0 CS2R R12, SRZ ;  /* 0x00000000000c8805 */ /* 0x000fe2000001ff00 */
[----:B------:R-:W-:Y:S06]  /*1010*/  @!P0 BRA `(.L_x_12) ;  /* 0x00000000001c8947 */ /* 0x000fec0003800000 */
[----:B------:R-:W-:-:S10]  /*1020*/  DADD R34, -RZ, |R8| ;  /* 0x00000000ff227229 */ /* 0x000fd40000000508 */
[----:B------:R-:W-:Y:S01]  /*1030*/  IMAD.MOV.U32 R14, RZ, RZ, R34 ;  /* 0x000000ffff0e7224 */ /* 0x000fe200078e0022 */
[----:B------:R-:W-:-:S07]  /*1040*/  MOV R34, 0x1060 ;  /* 0x0000106000227802 */ /* 0x000fce0000000f00 */
[----:B------:R-:W-:Y:S05]  /*1050*/  CALL.REL.NOINC `($_Z19optimizedRiemannSumIdXadL_Z18complex_kernel_gpuIdET_S1_EELj256EEvS1_S1_iPS1_$__internal_accurate_pow) ;  /* 0x0000002c00c47944 */ /* 0x000fea0003c00000 */
[----:B------:R-:W-:-:S04]  /*1060*/  ISETP.GE.AND P0, PT, R9, RZ, PT ;  /* 0x000000ff0900720c */ /* 0x000fc80003f06270 */
[----:B------:R-:W-:Y:S02]  /*1070*/  FSEL R12, R10, RZ, P0 ;  /* 0x000000ff0a0c7208 */ /* 0x000fe40000000000 */
[----:B------:R-:W-:-:S07]  /*1080*/  FSEL R13, R14, -QNAN , P0 ;  /* 0xfff800000e0d7808 */ /* 0x000fce0000000000 */
.L_x_12:
[----:B------:R-:W-:Y:S05]  /*1090*/  BSYNC.RECONVERGENT B1 ;  /* 0x0000000000017941 */ /* 0x000fea0003800200 */
.L_x_11:
[----:B------:R-:W-:Y:S01]  /*10a0*/  DADD R14, R8, 2.5 ;  /* 0x40040000080e7429 */ /* 0x000fe20000000000 */
[----:B------:R-:W-:Y:S01]  /*10b0*/  BSSY.RECONVERGENT B1, `(.L_x_13) ;  /* 0x000000e000017945 */ /* 0x000fe20003800200 */
[----:B------:R-:W-:Y:S02]  /*10c0*/  DMUL R10, R22, 5 ;  /* 0x40140000160a7828 */ /* 0x000fe40000000000 */
[----:B------:R-:W-:-:S06]  /*10d0*/  DSETP.NEU.AND P1, PT, R8, 1, PT ;  /* 0x3ff000000800742a */ /* 0x000fcc0003f2d000 */
[----:B------:R-:W-:Y:S01]  /*10e0*/  LOP3.LUT R14, R15, 0x7ff00000, RZ, 0xc0, !PT ;  /* 0x7ff000000f0e7812 */ /* 0x000fe200078ec0ff */
[----:B------:R-:W-:-:S03]  /*10f0*/  DSETP.NEU.AND P0, PT, |R10|, +INF , PT ;  /* 0x7ff000000a00742a */ /* 0x000fc60003f0d200 */
[----:B------:R-:W-:-:S11]  /*1100*/  ISETP.NE.AND P3, PT, R14, 0x7ff00000, PT ;  /* 0x7ff000000e00780c */ /* 0x000fd60003f65270 */
[----:B------:R-:W-:Y:S02]  /*1110*/  @!P0 DMUL R26, RZ, R10 ;  /* 0x0000000aff1a8228 */ /* 0x000fe40000000000 */
[----:B------:R-:W-:Y:S09]  /*1120*/  @P3 BRA `(.L_x_14) ;  /* 0x0000000000183947 */ /* 0x000ff20003800000 */
[----:B------:R-:W-:-:S14]  /*1130*/  DSETP.NAN.AND P3, PT, R8, R8, PT ;  /* 0x000000080800722a */ /* 0x000fdc0003f68000 */
[----:B------:R-:W-:Y:S01]  /*1140*/  @P3 DADD R12, R8, 2.5 ;  /* 0x40040000080c3429 */ /* 0x000fe20000000000 */
[----:B------:R-:W-:Y:S10]  /*1150*/  @P3 BRA `(.L_x_14) ;  /* 0x00000000000c3947 */ /* 0x000ff40003800000 */
[----:B------:R-:W-:-:S14]  /*1160*/  DSETP.NEU.AND P3, PT, |R8|, +INF , PT ;  /* 0x7ff000000800742a */ /* 0x000fdc0003f6d200 */
[----:B------:R-:W-:Y:S02]  /*1170*/  @!P3 IMAD.MOV.U32 R12, RZ, RZ, 0x0 ;  /* 0x00000000ff0cb424 */ /* 0x000fe400078e00ff */
[----:B------:R-:W-:-:S07]  /*1180*/  @!P3 IMAD.MOV.U32 R13, RZ, RZ, 0x7ff00000 ;  /* 0x7ff00000ff0db424 */ /* 0x000fce00078e00ff */
.L_x_14:
[----:B------:R-:W-:Y:S05]  /*1190*/  BSYNC.RECONVERGENT B1 ;  /* 0x0000000000017941 */ /* 0x000fea0003800200 */
.L_x_13:
[----:B------:R-:W-:Y:S01]  /*11a0*/  BSSY.RECONVERGENT B1, `(.L_x_15) ;  /* 0x000001e000017945 */ /* 0x000fe20003800200 */
[----:B------:R-:W-:Y:S01]  /*11b0*/  FSEL R24, R12, RZ, P1 ;  /* 0x000000ff0c187208 */ /* 0x000fe20000800000 */
[----:B------:R-:W-:Y:S01]  /*11c0*/  @!P0 IMAD.MOV.U32 R32, RZ, RZ, 0x1 ;  /* 0x00000001ff208424 */ /* 0x000fe200078e00ff */
[----:B------:R-:W-:Y:S01]  /*11d0*/  FSEL R25, R13, 1.875, P1 ;  /* 0x3ff000000d197808 */ /* 0x000fe20000800000 */
[----:B------:R-:W-:Y:S06]  /*11e0*/  @!P0 BRA `(.L_x_16) ;  /* 0x0000000000648947 */ /* 0x000fec0003800000 */
[----:B------:R-:W-:Y:S01]  /*11f0*/  UMOV UR4, 0x6dc9c883 ;  /* 0x6dc9c88300047882 */ /* 0x000fe20000000000 */
[----:B------:R-:W-:Y:S01]  /*1200*/  UMOV UR5, 0x3fe45f30 ;  /* 0x3fe45f3000057882 */ /* 0x000fe20000000000 */
[C---:B------:R-:W-:Y:S01]  /*1210*/  DSETP.GE.AND P0, PT, |R10|.reuse, 2.14748364800000000000e+09, PT ;  /* 0x41e000000a00742a */ /* 0x040fe20003f06200 */
[----:B------:R-:W-:Y:S01]  /*1220*/  BSSY.RECONVERGENT B2, `(.L_x_17) ;  /* 0x0000014000027945 */ /* 0x000fe20003800200 */
        /* <DEDUP_REMOVED lines=13> */
[----:B------:R-:W-:Y:S01]  /*1300*/  IMAD.MOV.U32 R26, RZ, RZ, R10 ;  /* 0x000000ffff1a7224 */ /* 0x000fe200078e000a */
[----:B------:R-:W-:Y:S01]  /*1310*/  MOV R18, 0x1340 ;  /* 0x0000134000127802 */ /* 0x000fe20000000f00 */
[----:B------:R-:W-:-:S07]  /*1320*/  IMAD.MOV.U32 R27, RZ, RZ, R11 ;  /* 0x000000ffff1b7224 */ /* 0x000fce00078e000b */
[----:B------:R-:W-:Y:S05]  /*1330*/  CALL.REL.NOINC `($_Z19optimizedRiemannSumIdXadL_Z18complex_kernel_gpuIdET_S1_EELj256EEvS1_S1_iPS1_$__internal_trig_reduction_slowpathd) ;  /* 0x0000003400b07944 */ /* 0x000fea0003c00000 */
[----:B------:R-:W-:Y:S02]  /*1340*/  IMAD.MOV.U32 R26, RZ, RZ, R10 ;  /* 0x000000ffff1a7224 */ /* 0x000fe400078e000a */
[----:B------:R-:W-:-:S07]  /*1350*/  IMAD.MOV.U32 R27, RZ, RZ, R11 ;  /* 0x000000ffff1b7224 */ /* 0x000fce00078e000b */
.L_x_18:
[----:B------:R-:W-:Y:S05]  /*1360*/  BSYNC.RECONVERGENT B2 ;  /* 0x0000000000027941 */ /* 0x000fea0003800200 */
.L_x_17:
[----:B------:R-:W-:-:S07]  /*1370*/  VIADD R32, R8, 0x1 ;  /* 0x0000000108207836 */ /* 0x000fce0000000000 */
.L_x_16:
[----:B------:R-:W-:Y:S05]  /*1380*/  BSYNC.RECONVERGENT B1 ;  /* 0x0000000000017941 */ /* 0x000fea0003800200 */
.L_x_15:
[----:B------:R-:W-:-:S05]  /*1390*/  IMAD.SHL.U32 R8, R32, 0x40, RZ ;  /* 0x0000004020087824 */ /* 0x000fca00078e00ff */
[----:B------:R-:W-:-:S04]  /*13a0*/  LOP3.LUT R8, R8, 0x40, RZ, 0xc0, !PT ;  /* 0x0000004008087812 */ /* 0x000fc800078ec0ff */
[----:B------:R-:W-:-:S05]  /*13b0*/  IADD3 R30, P0, PT, R8, UR10, RZ ;  /* 0x0000000a081e7c10 */ /* 0x000fca000ff1e0ff */
[----:B------:R-:W-:-:S05]  /*13c0*/  IMAD.X R31, RZ, RZ, UR11, P0 ;  /* 0x0000000bff1f7e24 */ /* 0x000fca00080e06ff */
[----:B------:R-:W2:Y:S04]  /*13d0*/  LDG.E.128.CONSTANT R12, desc[UR6][R30.64] ;  /* 0x000000061e0c7981 */ /* 0x000ea8000c1e9d00 */
[----:B------:R-:W3:Y:S01]  /*13e0*/  LDG.E.128.CONSTANT R16, desc[UR6][R30.64+0x10] ;  /* 0x000010061e107981 */ /* 0x000ee2000c1e9d00 */
[----:B------:R-:W-:Y:S01]  /*13f0*/  LOP3.LUT R28, R32, 0x1, RZ, 0xc0, !PT ;  /* 0x00000001201c7812 */ /* 0x000fe200078ec0ff */
[----:B------:R-:W-:Y:S02]  /*1400*/  IMAD.MOV.U32 R34, RZ, RZ, 0x20fd8164 ;  /* 0x20fd8164ff227424 */ /* 0x000fe400078e00ff */
[----:B------:R-:W-:Y:S01]  /*1410*/  IMAD.MOV.U32 R33, RZ, RZ, 0x3da8ff83 ;  /* 0x3da8ff83ff217424 */ /* 0x000fe200078e00ff */
[----:B------:R-:W-:Y:S01]  /*1420*/  ISETP.NE.U32.AND P1, PT, R28, 0x1, PT ;  /* 0x000000011c00780c */ /* 0x000fe20003f25070 */
[----:B------:R-:W-:Y:S01]  /*1430*/  DMUL R28, R26, R26 ;  /* 0x0000001a1a1c7228 */ /* 0x000fe20000000000 */
[----:B------:R-:W-:Y:S01]  /*1440*/  UMOV UR4, 0xfefa39ef ;  /* 0xfefa39ef00047882 */ /* 0x000fe20000000000 */
[----:B------:R-:W-:Y:S01]  /*1450*/  UMOV UR5, 0x3fe62e42 ;  /* 0x3fe62e4200057882 */ /* 0x000fe20000000000 */
[----:B------:R-:W-:Y:S01]  /*1460*/  FSEL R34, R34, -8.06006814911005101289e+34, !P1 ;  /* 0xf9785eba22227808 */ /* 0x000fe20004800000 */
[----:B------:R0:W5:Y:S01]  /*1470*/  LDG.E.128.CONSTANT R8, desc[UR6][R30.64+0x20] ;  /* 0x000020061e087981 */ /* 0x000162000c1e9d00 */
[----:B------:R-:W-:Y:S01]  /*1480*/  FSEL R35, -R33, 0.11223486810922622681, !P1 ;  /* 0x3de5db6521237808 */ /* 0x000fe20004800100 */
[----:B------:R-:W-:Y:S05]  /*1490*/  BSSY.RECONVERGENT B1, `(.L_x_19) ;  /* 0x000003d000017945 */ /* 0x000fea0003800200 */
[----:B--2---:R-:W-:Y:S01]  /*14a0*/  DFMA R34, R28, R34, R12 ;  /* 0x000000221c22722b */ /* 0x004fe2000000000c */
[----:B------:R-:W-:-:S02]  /*14b0*/  IMAD.MOV.U32 R12, RZ, RZ, 0x652b82fe ;  /* 0x652b82feff0c7424 */ /* 0x000fc400078e00ff */
[----:B------:R-:W-:-:S05]  /*14c0*/  IMAD.MOV.U32 R13, RZ, RZ, 0x3ff71547 ;  /* 0x3ff71547ff0d7424 */ /* 0x000fca00078e00ff */
[----:B------:R-:W-:Y:S02]  /*14d0*/  DFMA R34, R28, R34, R14 ;  /* 0x000000221c22722b */ /* 0x000fe4000000000e */
[----:B------:R-:W-:-:S06]  /*14e0*/  DFMA R12, R22, -R12, 6.75539944105574400000e+15 ;  /* 0x43380000160c742b */ /* 0x000fcc000000080c */
[----:B---3--:R-:W-:Y:S02]  /*14f0*/  DFMA R16, R28, R34, R16 ;  /* 0x000000221c10722b */ /* 0x008fe40000000010 */
[----:B------:R-:W-:-:S06]  /*1500*/  DADD R14, R12, -6.75539944105574400000e+15 ;  /* 0xc33800000c0e7429 */ /* 0x000fcc0000000000 */
[----:B------:R-:W-:Y:S02]  /*1510*/  DFMA R16, R28, R16, R18 ;  /* 0x000000101c10722b */ /* 0x000fe40000000012 */
[----:B0-----:R-:W-:Y:S01]  /*1520*/  DFMA R30, R14, -UR4, -R22 ;  /* 0x800000040e1e7c2b */ /* 0x001fe20008000816 */
[----:B------:R-:W-:Y:S01]  /*1530*/  UMOV UR4, 0x3b39803f ;  /* 0x3b39803f00047882 */ /* 0x000fe20000000000 */
[----:B------:R-:W-:-:S06]  /*1540*/  UMOV UR5, 0x3c7abc9e ;  /* 0x3c7abc9e00057882 */ /* 0x000fcc0000000000 */
        /* <DEDUP_REMOVED lines=29> */
[----:B------:R-:W-:-:S08]  /*1720*/  DFMA R14, R30, R14, UR4 ;  /* 0x000000041e0e7e2b */ /* 0x000fd0000800000e */
[----:B------:R-:W-:-:S08]  /*1730*/  DFMA R14, R30, R14, 1 ;  /* 0x3ff000001e0e742b */ /* 0x000fd0000000000e */
[----:B------:R-:W-:Y:S02]  /*1740*/  DFMA R14, R30, R14, 1 ;  /* 0x3ff000001e0e742b */ /* 0x000fe4000000000e */
[----:B------:R-:W-:-:S08]  /*1750*/  DADD R30, -RZ, -R22 ;  /* 0x00000000ff1e7229 */ /* 0x000fd00000000916 */
[----:B------:R-:W-:Y:S02]  /*1760*/  IMAD R19, R12, 0x100000, R15 ;  /* 0x001000000c137824 */ /* 0x000fe400078e020f */
[----:B------:R-:W-:Y:S01]  /*1770*/  FSETP.GEU.AND P0, PT, |R31|, 4.1917929649353027344, PT ;  /* 0x4086232b1f00780b */ /* 0x000fe20003f0e200 */
[----:B------:R-:W-:-:S12]  /*1780*/  IMAD.MOV.U32 R18, RZ, RZ, R14 ;  /* 0x000000ffff127224 */ /* 0x000fd800078e000e */
[----:B------:R-:W-:Y:S05]  /*1790*/  @!P0 BRA `(.L_x_20) ;  /* 0x0000000000308947 */ /* 0x000fea0003800000 */
[----:B------:R-:W-:Y:S01]  /*17a0*/  FSETP.GEU.AND P3, PT, |R31|, 4.2275390625, PT ;  /* 0x408748001f00780b */ /* 0x000fe20003f6e200 */
[C---:B------:R-:W-:Y:S02]  /*17b0*/  DADD R18, -R22.reuse, +INF ;  /* 0x7ff0000016127429 */ /* 0x040fe40000000100 */
[----:B------:R-:W-:-:S08]  /*17c0*/  DSETP.GT.AND P0, PT, R22, RZ, PT ;  /* 0x000000ff1600722a */ /* 0x000fd00003f04000 */
[----:B------:R-:W-:Y:S02]  /*17d0*/  FSEL R18, R18, RZ, !P0 ;  /* 0x000000ff12127208 */ /* 0x000fe40004000000 */
[----:B------:R-:W-:Y:S02]  /*17e0*/  @!P3 LEA.HI R13, R12, R12, RZ, 0x1 ;  /* 0x0000000c0c0db211 */ /* 0x000fe400078f08ff */
[----:B------:R-:W-:Y:S02]  /*17f0*/  FSEL R19, R19, RZ, !P0 ;  /* 0x000000ff13137208 */ /* 0x000fe40004000000 */
[----:B------:R-:W-:-:S05]  /*1800*/  @!P3 SHF.R.S32.HI R13, RZ, 0x1, R13 ;  /* 0x00000001ff0db819 */ /* 0x000fca000001140d */
[----:B------:R-:W-:Y:S02]  /*1810*/  @!P3 IMAD.IADD R12, R12, 0x1, -R13 ;  /* 0x000000010c0cb824 */ /* 0x000fe400078e0a0d */
[----:B------:R-:W-:-:S03]  /*1820*/  @!P3 IMAD R15, R13, 0x100000, R15 ;  /* 0x001000000d0fb824 */ /* 0x000fc600078e020f */
[----:B------:R-:W-:Y:S01]  /*1830*/  @!P3 LEA R13, R12, 0x3ff00000, 0x14 ;  /* 0x3ff000000c0db811 */ /* 0x000fe200078ea0ff */
[----:B------:R-:W-:-:S06]  /*1840*/  @!P3 IMAD.MOV.U32 R12, RZ, RZ, RZ ;  /* 0x000000ffff0cb224 */ /* 0x000fcc00078e00ff */
[----:B------:R-:W-:-:S11]  /*1850*/  @!P3 DMUL R18, R14, R12 ;  /* 0x0000000c0e12b228 */ /* 0x000fd60000000000 */
.L_x_20:
[----:B------:R-:W-:Y:S05]  /*1860*/  BSYNC.RECONVERGENT B1 ;  /* 0x0000000000017941 */ /* 0x000fea0003800200 */
.L_x_19:
[----:B------:R-:W-:Y:S01]  /*1870*/  DADD R12, R18, 1 ;  /* 0x3ff00000120c7429 */ /* 0x000fe20000000000 */
[----:B------:R-:W-:Y:S01]  /*1880*/  LOP3.LUT P0, RZ, R32, 0x2, RZ, 0xc0, !PT ;  /* 0x0000000220ff7812 */ /* 0x000fe2000780c0ff */
[C---:B-----5:R-:W-:Y:S01]  /*1890*/  DFMA R16, R28.reuse, R16, R8 ;  /* 0x000000101c10722b */ /* 0x060fe20000000008 */
[----:B------:R-:W-:Y:S01]  /*18a0*/  BSSY.RECONVERGENT B1, `(.L_x_21) ;  /* 0x000001c000017945 */ /* 0x000fe20003800200 */
[----:B------:R-:W-:Y:S02]  /*18b0*/  IMAD.MOV.U32 R8, RZ, RZ, 0x1 ;  /* 0x00000001ff087424 */ /* 0x000fe400078e00ff */
[----:B------:R-:W0:Y:S04]  /*18c0*/  MUFU.RCP64H R9, R13 ;  /* 0x0000000d00097308 */ /* 0x000e280000001800 */
[----:B------:R-:W-:-:S08]  /*18d0*/  DFMA R10, R28, R16, R10 ;  /* 0x000000101c0a722b */ /* 0x000fd0000000000a */
[----:B------:R-:W-:Y:S02]  /*18e0*/  DFMA R26, R10, R26, R26 ;  /* 0x0000001a0a1a722b */ /* 0x000fe4000000001a */
[----:B------:R-:W-:Y:S02]  /*18f0*/  DFMA R10, R28, R10, 1 ;  /* 0x3ff000001c0a742b */ /* 0x000fe4000000000a */
[----:B0-----:R-:W-:-:S08]  /*1900*/  DFMA R14, -R12, R8, 1 ;  /* 0x3ff000000c0e742b */ /* 0x001fd00000000108 */
[----:B------:R-:W-:Y:S01]  /*1910*/  FSEL R16, R10, R26, !P1 ;  /* 0x0000001a0a107208 */ /* 0x000fe20004800000 */
[----:B------:R-:W-:Y:S01]  /*1920*/  DFMA R14, R14, R14, R14 ;  /* 0x0000000e0e0e722b */ /* 0x000fe2000000000e */
[----:B------:R-:W-:-:S06]  /*1930*/  FSEL R17, R11, R27, !P1 ;  /* 0x0000001b0b117208 */ /* 0x000fcc0004800000 */
[----:B------:R-:W-:Y:S02]  /*1940*/  DADD R10, RZ, -R16 ;  /* 0x00000000ff0a7229 */ /* 0x000fe40000000810 */
[----:B------:R-:W-:-:S08]  /*1950*/  DFMA R14, R8, R14, R8 ;  /* 0x0000000e080e722b */ /* 0x000fd00000000008 */
[----:B------:R-:W-:Y:S01]  /*1960*/  DFMA R8, -R12, R14, 1 ;  /* 0x3ff000000c08742b */ /* 0x000fe2000000010e */
[----:B------:R-:W-:Y:S02]  /*1970*/  FSEL R10, R16, R10, !P0 ;  /* 0x0000000a100a7208 */ /* 0x000fe40004000000 */
[----:B------:R-:W-:-:S05]  /*1980*/  FSEL R11, R17, R11, !P0 ;  /* 0x0000000b110b7208 */ /* 0x000fca0004000000 */
[----:B------:R-:W-:Y:S02]  /*1990*/  DFMA R8, R14, R8, R14 ;  /* 0x000000080e08722b */ /* 0x000fe4000000000e */
[----:B------:R-:W-:-:S08]  /*19a0*/  DMUL R24, R24, R10 ;  /* 0x0000000a18187228 */ /* 0x000fd00000000000 */
[----:B------:R-:W-:Y:S02]  /*19b0*/  DMUL R10, R24, R8 ;  /* 0x00000008180a7228 */ /* 0x000fe40000000000 */
[----:B------:R-:W-:-:S06]  /*19c0*/  FSETP.GEU.AND P1, PT, |R25|, 6.5827683646048100446e-37, PT ;  /* 0x036000001900780b */ /* 0x000fcc0003f2e200 */
[----:B------:R-:W-:-:S08]  /*19d0*/  DFMA R14, -R12, R10, R24 ;  /* 0x0000000a0c0e722b */ /* 0x000fd00000000118 */
[----:B------:R-:W-:-:S10]  /*19e0*/  DFMA R8, R8, R14, R10 ;  /* 0x0000000e0808722b */ /* 0x000fd4000000000a */
[----:B------:R-:W-:-:S05]  /*19f0*/  FFMA R10, RZ, R13, R9 ;  /* 0x0000000dff0a7223 */ /* 0x000fca0000000009 */
[----:B------:R-:W-:-:S13]  /*1a00*/  FSETP.GT.AND P0, PT, |R10|, 1.469367938527859385e-39, PT ;  /* 0x001000000a00780b */ /* 0x000fda0003f04200 */
[----:B------:R-:W-:Y:S05]  /*1a10*/  @P0 BRA P1, `(.L_x_22) ;  /* 0x0000000000100947 */ /* 0x000fea0000800000 */
[----:B------:R-:W-:Y:S01]  /*1a20*/  IMAD.MOV.U32 R14, RZ, RZ, R24 ;  /* 0x000000ffff0e7224 */ /* 0x000fe200078e0018 */
[----:B------:R-:W-:Y:S01]  /*1a30*/  MOV R16, 0x1a60 ;  /* 0x00001a6000107802 */ /* 0x000fe20000000f00 */
[----:B------:R-:W-:-:S07]  /*1a40*/  IMAD.MOV.U32 R15, RZ, RZ, R25 ;  /* 0x000000ffff0f7224 */ /* 0x000fce00078e0019 */
[----:B------:R-:W-:Y:S05]  /*1a50*/  CALL.REL.NOINC `($__internal_0_$__cuda_sm20_div_rn_f64_full) ;  /* 0x0000001c00287944 */ /* 0x000fea0003c00000 */
.L_x_22:
[----:B------:R-:W-:Y:S05]  /*1a60*/  BSYNC.RECONVERGENT B1 ;  /* 0x0000000000017941 */ /* 0x000fea0003800200 */
.L_x_21:
[----:B------:R-:W-:Y:S01]  /*1a70*/  ISETP.GE.U32.AND P0, PT, R5, UR13, PT ;  /* 0x0000000d05007c0c */ /* 0x000fe2000bf06070 */
[----:B------:R-:W-:Y:S01]  /*1a80*/  BSSY.RECONVERGENT B1, `(.L_x_23) ;  /* 0x0000192000017945 */ /* 0x000fe20003800200 */
[----:B------:R-:W-:-:S11]  /*1a90*/  DFMA R20, R8, UR8, R20 ;  /* 0x0000000808147c2b */ /* 0x000fd60008000014 */
[----:B------:R-:W-:Y:S05]  /*1aa0*/  @P0 BRA `(.L_x_24) ;  /* 0x00000018003c0947 */ /* 0x000fea0003800000 */
[----:B------:R-:W-:Y:S01]  /*1ab0*/  IMAD.MOV.U32 R12, RZ, RZ, 0x652b82fe ;  /* 0x652b82feff0c7424 */ /* 0x000fe200078e00ff */
[----:B------:R-:W-:Y:S01]  /*1ac0*/  UMOV UR4, 0x3b39803f ;  /* 0x3b39803f00047882 */ /* 0x000fe20000000000 */
[----:B------:R-:W-:Y:S01]  /*1ad0*/  IMAD.MOV.U32 R13, RZ, RZ, 0x3ff71547 ;  /* 0x3ff71547ff0d7424 */ /* 0x000fe200078e00ff */
[----:B------:R-:W-:Y:S01]  /*1ae0*/  UMOV UR5, 0x3c7abc9e ;  /* 0x3c7abc9e00057882 */ /* 0x000fe20000000000 */
[----:B------:R-:W-:Y:S01]  /*1af0*/  IMAD.MOV.U32 R8, RZ, RZ, -0x105c611 ;  /* 0xfefa39efff087424 */ /* 0x000fe200078e00ff */
[C---:B------:R-:W-:Y:S01]  /*1b00*/  DADD R16, R6.reuse, 1 ;  /* 0x3ff0000006107429 */ /* 0x040fe20000000000 */
[----:B------:R-:W-:Y:S01]  /*1b10*/  IMAD.MOV.U32 R9, RZ, RZ, 0x3fe62e42 ;  /* 0x3fe62e42ff097424 */ /* 0x000fe200078e00ff */
[----:B------:R-:W-:Y:S01]  /*1b20*/  FSETP.GEU.AND P3, PT, |R7|, 4.1917929649353027344, PT ;  /* 0x4086232b0700780b */ /* 0x000fe20003f6e200 */
[----:B------:R-:W-:Y:S01]  /*1b30*/  DFMA R12, R6, R12, 6.75539944105574400000e+15 ;  /* 0x43380000060c742b */ /* 0x000fe2000000000c */
[----:B------:R-:W-:Y:S06]  /*1b40*/  BSSY.RECONVERGENT B2, `(.L_x_25) ;  /* 0x000003c000027945 */ /* 0x000fec0003800200 */
[----:B------:R-:W-:Y:S01]  /*1b50*/  ISETP.GT.AND P0, PT, R17, 0xfffff, PT ;  /* 0x000fffff1100780c */ /* 0x000fe20003f04270 */
[----:B------:R-:W-:Y:S01]  /*1b60*/  DADD R10, R12, -6.75539944105574400000e+15 ;  /* 0xc33800000c0a7429 */ /* 0x000fe20000000000 */
[----:B------:R-:W-:-:S02]  /*1b70*/  IMAD.MOV.U32 R5, RZ, RZ, R17 ;  /* 0x000000ffff057224 */ /* 0x000fc400078e0011 */
[----:B------:R-:W-:-:S05]  /*1b80*/  IMAD.MOV.U32 R22, RZ, RZ, R16 ;  /* 0x000000ffff167224 */ /* 0x000fca00078e0010 */
        /* <DEDUP_REMOVED lines=27> */
[C---:B------:R-:W-:Y:S01]  /*1d40*/  DFMA R18, R10.reuse, R14, UR4 ;  /* 0x000000040a127e2b */ /* 0x040fe2000800000e */
[----:B------:R-:W-:Y:S01]  /*1d50*/  UMOV UR4, 0xb ;  /* 0x0000000b00047882 */ /* 0x000fe20000000000 */
[----:B------:R-:W-:Y:S01]  /*1d60*/  UMOV UR5, 0x3fe00000 ;  /* 0x3fe0000000057882 */ /* 0x000fe20000000000 */
[----:B------:R-:W-:Y:S02]  /*1d70*/  IMAD.MOV.U32 R14, RZ, RZ, R16 ;  /* 0x000000ffff0e7224 */ /* 0x000fe400078e0010 */
[----:B------:R-:W-:Y:S02]  /*1d80*/  IMAD.MOV.U32 R15, RZ, RZ, R17 ;  /* 0x000000ffff0f7224 */ /* 0x000fe400078e0011 */
[----:B------:R-:W-:Y:S01]  /*1d90*/  IMAD.MOV.U32 R16, RZ, RZ, -0x3ff ;  /* 0xfffffc01ff107424 */ /* 0x000fe200078e00ff */
[----:B------:R-:W-:-:S03]  /*1da0*/  DFMA R18, R10, R18, UR4 ;  /* 0x000000040a127e2b */ /* 0x000fc60008000012 */
[----:B------:R-:W-:-:S05]  /*1db0*/  @!P0 DMUL R14, R14, 1.80143985094819840000e+16 ;  /* 0x435000000e0e8828 */ /* 0x000fca0000000000 */
[----:B------:R-:W-:-:S05]  /*1dc0*/  DFMA R18, R10, R18, 1 ;  /* 0x3ff000000a12742b */ /* 0x000fca0000000012 */
[----:B------:R-:W-:-:S03]  /*1dd0*/  @!P0 IMAD.MOV.U32 R5, RZ, RZ, R15 ;  /* 0x000000ffff058224 */ /* 0x000fc600078e000f */
[----:B------:R-:W-:Y:S01]  /*1de0*/  DFMA R18, R10, R18, 1 ;  /* 0x3ff000000a12742b */ /* 0x000fe20000000012 */
[----:B------:R-:W-:-:S05]  /*1df0*/  VIADD R10, R5, 0xffffffff ;  /* 0xffffffff050a7836 */ /* 0x000fca0000000000 */
[----:B------:R-:W-:-:S04]  /*1e00*/  ISETP.GT.U32.AND P1, PT, R10, 0x7feffffe, PT ;  /* 0x7feffffe0a00780c */ /* 0x000fc80003f24070 */
        /* <DEDUP_REMOVED lines=15> */
.L_x_26:
[----:B------:R-:W-:Y:S05]  /*1f00*/  BSYNC.RECONVERGENT B2 ;  /* 0x0000000000027941 */ /* 0x000fea0003800200 */
.L_x_25:
[----:B------:R-:W-:Y:S01]  /*1f10*/  BSSY.RECONVERGENT B2, `(.L_x_27) ;  /* 0x0000049000027945 */ /* 0x000fe20003800200 */
[----:B------:R-:W-:Y:S02]  /*1f20*/  @!P0 IMAD.MOV.U32 R16, RZ, RZ, -0x435 ;  /* 0xfffffbcbff108424 */ /* 0x000fe400078e00ff */
[----:B------:R-:W-:Y:S01]  /*1f30*/  @!P0 IMAD.MOV.U32 R22, RZ, RZ, R14 ;  /* 0x000000ffff168224 */ /* 0x000fe200078e000e */
[----:B------:R-:W-:Y:S06]  /*1f40*/  @P1 BRA `(.L_x_28) ;  /* 0x0000000000fc1947 */ /* 0x000fec0003800000 */
[----:B------:R-:W-:Y:S01]  /*1f50*/  LOP3.LUT R12, R5, 0xfffff, RZ, 0xc0, !PT ;  /* 0x000fffff050c7812 */ /* 0x000fe200078ec0ff */
[----:B------:R-:W-:Y:S01]  /*1f60*/  IMAD.MOV.U32 R14, RZ, RZ, RZ ;  /* 0x000000ffff0e7224 */ /* 0x000fe200078e00ff */
[----:B------:R-:W-:Y:S01]  /*1f70*/  UMOV UR4, 0x3ae80f1e ;  /* 0x3ae80f1e00047882 */ /* 0x000fe20000000000 */
[----:B------:R-:W-:Y:S01]  /*1f80*/  IMAD.MOV.U32 R26, RZ, RZ, -0x748574fc ;  /* 0x8b7a8b04ff1a7424 */ /* 0x000fe200078e00ff */
[----:B------:R-:W-:Y:S01]  /*1f90*/  LOP3.LUT R13, R12, 0x3ff00000, RZ, 0xfc, !PT ;  /* 0x3ff000000c0d7812 */ /* 0x000fe200078efcff */
[----:B------:R-:W-:Y:S01]  /*1fa0*/  IMAD.MOV.U32 R12, RZ, RZ, R22 ;  /* 0x000000ffff0c7224 */ /* 0x000fe200078e0016 */
[----:B------:R-:W-:Y:S01]  /*1fb0*/  UMOV UR5, 0x3eb1380b ;  /* 0x3eb1380b00057882 */ /* 0x000fe20000000000 */
[----:B------:R-:W-:Y:S01]  /*1fc0*/  IMAD.MOV.U32 R27, RZ, RZ, 0x3ed0ee25 ;  /* 0x3ed0ee25ff1b7424 */ /* 0x000fe200078e00ff */
[----:B------:R-:W-:Y:S01]  /*1fd0*/  ISETP.GE.U32.AND P0, PT, R13, 0x3ff6a09f, PT ;  /* 0x3ff6a09f0d00780c */ /* 0x000fe20003f06070 */
[----:B------:R-:W-:Y:S01]  /*1fe0*/  IMAD.MOV.U32 R29, RZ, RZ, 0x43300000 ;  /* 0x43300000ff1d7424 */ /* 0x000fe200078e00ff */
[----:B------:R-:W-:Y:S01]  /*1ff0*/  LEA.HI R5, R5, R16, RZ, 0xc ;  /* 0x0000001005057211 */ /* 0x000fe200078f60ff */
[----:B------:R-:W-:Y:S01]  /*2000*/  UMOV UR14, 0x80000000 ;  /* 0x80000000000e7882 */ /* 0x000fe20000000000 */
[----:B------:R-:W-:-:S09]  /*2010*/  UMOV UR15, 0x43300000 ;  /* 0x43300000000f7882 */ /* 0x000fd20000000000 */
[----:B------:R-:W-:Y:S02]  /*2020*/  @P0 VIADD R15, R13, 0xfff00000 ;  /* 0xfff000000d0f0836 */ /* 0x000fe40000000000 */
[----:B------:R-:W-:Y:S02]  /*2030*/  @P0 VIADD R5, R5, 0x1 ;  /* 0x0000000105050836 */ /* 0x000fe40000000000 */
[----:B------:R-:W-:-:S03]  /*2040*/  @P0 IMAD.MOV.U32 R13, RZ, RZ, R15 ;  /* 0x000000ffff0d0224 */ /* 0x000fc600078e000f */
[----:B------:R-:W-:-:S03]  /*2050*/  LOP3.LUT R28, R5, 0x80000000, RZ, 0x3c, !PT ;  /* 0x80000000051c7812 */ /* 0x000fc600078e3cff */
        /* <DEDUP_REMOVED lines=8> */
[----:B------:R-:W-:Y:S02]  /*20e0*/  DMUL R22, R18, R18 ;  /* 0x0000001212167228 */ /* 0x000fe40000000000 */
[----:B------:R-:W-:-:S06]  /*20f0*/  DADD R16, R12, -R18 ;  /* 0x000000000c107229 */ /* 0x000fcc0000000812 */
[----:B------:R-:W-:Y:S01]  /*2100*/  DFMA R24, R22, UR4, R26 ;  /* 0x0000000416187c2b */ /* 0x000fe2000800001a */
[----:B------:R-:W-:Y:S01]  /*2110*/  UMOV UR4, 0x9f02676f ;  /* 0x9f02676f00047882 */ /* 0x000fe20000000000 */
[----:B------:R-:W-:Y:S01]  /*2120*/  UMOV UR5, 0x3ef3b266 ;  /* 0x3ef3b26600057882 */ /* 0x000fe20000000000 */
[----:B------:R-:W-:Y:S02]  /*2130*/  DADD R26, R16, R16 ;  /* 0x00000000101a7229 */ /* 0x000fe40000000010 */
[----:B------:R-:W-:Y:S01]  /*2140*/  DADD R16, R28, -UR14 ;  /* 0x8000000e1c107e29 */ /* 0x000fe20008000000 */
[----:B------:R-:W-:Y:S01]  /*2150*/  UMOV UR14, 0xfefa39ef ;  /* 0xfefa39ef000e7882 */ /* 0x000fe20000000000 */
[----:B------:R-:W-:Y:S01]  /*2160*/  UMOV UR15, 0x3fe62e42 ;  /* 0x3fe62e42000f7882 */ /* 0x000fe20000000000 */
[----:B------:R-:W-:Y:S01]  /*2170*/  DFMA R24, R22, R24, UR4 ;  /* 0x0000000416187e2b */ /* 0x000fe20008000018 */
[----:B------:R-:W-:Y:S01]  /*2180*/  UMOV UR4, 0xa9ab0956 ;  /* 0xa9ab095600047882 */ /* 0x000fe20000000000 */
[----:B------:R-:W-:Y:S01]  /*2190*/  UMOV UR5, 0x3f1745cb ;  /* 0x3f1745cb00057882 */ /* 0x000fe20000000000 */
[----:B------:R-:W-:-:S02]  /*21a0*/  DFMA R26, R12, -R18, R26 ;  /* 0x800000120c1a722b */ /* 0x000fc4000000001a */
[----:B------:R-:W-:-:S03]  /*21b0*/  DFMA R12, R16, UR14, R18 ;  /* 0x0000000e100c7c2b */ /* 0x000fc60008000012 */
[----:B------:R-:W-:Y:S01]  /*21c0*/  DFMA R24, R22, R24, UR4 ;  /* 0x0000000416187e2b */ /* 0x000fe20008000018 */
[----:B------:R-:W-:Y:S01]  /*21d0*/  UMOV UR4, 0x2d1b5154 ;  /* 0x2d1b515400047882 */ /* 0x000fe20000000000 */
[----:B------:R-:W-:Y:S01]  /*21e0*/  UMOV UR5, 0x3f3c71c7 ;  /* 0x3f3c71c700057882 */ /* 0x000fe20000000000 */
[----:B------:R-:W-:Y:S02]  /*21f0*/  DMUL R26, R14, R26 ;  /* 0x0000001a0e1a7228 */ /* 0x000fe40000000000 */
[----:B------:R-:W-:-:S03]  /*2200*/  DFMA R8, R16, -R8, R12 ;  /* 0x800000081008722b */ /* 0x000fc6000000000c */
[----:B------:R-:W-:Y:S01]  /*2210*/  DFMA R24, R22, R24, UR4 ;  /* 0x0000000416187e2b */ /* 0x000fe20008000018 */
[----:B------:R-:W-:Y:S01]  /*2220*/  UMOV UR4, 0x923be72d ;  /* 0x923be72d00047882 */ /* 0x000fe20000000000 */
[----:B------:R-:W-:-:S03]  /*2230*/  UMOV UR5, 0x3f624924 ;  /* 0x3f62492400057882 */ /* 0x000fc60000000000 */
[----:B------:R-:W-:-:S03]  /*2240*/  DADD R8, -R18, R8 ;  /* 0x0000000012087229 */ /* 0x000fc60000000108 */
        /* <DEDUP_REMOVED lines=9> */
[----:B------:R-:W-:-:S08]  /*22e0*/  DMUL R24, R22, R24 ;  /* 0x0000001816187228 */ /* 0x000fd00000000000 */
[----:B------:R-:W-:-:S08]  /*22f0*/  DFMA R24, R18, R24, R26 ;  /* 0x000000181218722b */ /* 0x000fd0000000001a */
[----:B------:R-:W-:-:S08]  /*2300*/  DADD R8, R24, -R8 ;  /* 0x0000000018087229 */ /* 0x000fd00000000808 */
[----:B------:R-:W-:-:S08]  /*2310*/  DFMA R8, R16, UR4, R8 ;  /* 0x0000000410087c2b */ /* 0x000fd00008000008 */
[----:B------:R-:W-:Y:S01]  /*2320*/  DADD R8, R12, R8 ;  /* 0x000000000c087229 */ /* 0x000fe20000000008 */
[----:B------:R-:W-:Y:S10]  /*2330*/  BRA `(.L_x_29) ;  /* 0x0000000000187947 */ /* 0x000ff40003800000 */
.L_x_28:
[----:B------:R-:W-:Y:S01]  /*2340*/  IMAD.MOV.U32 R8, RZ, RZ, 0x0 ;  /* 0x00000000ff087424 */ /* 0x000fe200078e00ff */
[----:B------:R-:W-:Y:S01]  /*2350*/  LOP3.LUT P0, RZ, R15, 0x7fffffff, RZ, 0xc0, !PT ;  /* 0x7fffffff0fff7812 */ /* 0x000fe2000780c0ff */
[----:B------:R-:W-:-:S06]  /*2360*/  IMAD.MOV.U32 R9, RZ, RZ, 0x7ff00000 ;  /* 0x7ff00000ff097424 */ /* 0x000fcc00078e00ff */
[----:B------:R-:W-:-:S10]  /*2370*/  DFMA R8, R14, R8, +INF ;  /* 0x7ff000000e08742b */ /* 0x000fd40000000008 */
[----:B------:R-:W-:Y:S02]  /*2380*/  FSEL R8, R8, RZ, P0 ;  /* 0x000000ff08087208 */ /* 0x000fe40000000000 */
[----:B------:R-:W-:-:S07]  /*2390*/  FSEL R9, R9, -QNAN , P0 ;  /* 0xfff0000009097808 */ /* 0x000fce0000000000 */
.L_x_29:
[----:B------:R-:W-:Y:S05]  /*23a0*/  BSYNC.RECONVERGENT B2 ;  /* 0x0000000000027941 */ /* 0x000fea0003800200 */
.L_x_27:
        /* <DEDUP_REMOVED lines=11> */
[----:B------:R-:W-:-:S04]  /*2460*/  UMOV UR5, 0x3ff921fb ;  /* 0x3ff921fb00057882 */ /* 0x000fc80000000000 */
        /* <DEDUP_REMOVED lines=15> */
.L_x_31:
[----:B------:R-:W-:Y:S05]  /*2560*/  BSYNC.RECONVERGENT B2 ;  /* 0x0000000000027941 */ /* 0x000fea0003800200 */
.L_x_30:
        /* <DEDUP_REMOVED lines=9> */
[----:B------:R-:W-:Y:S01]  /*2600*/  DMUL R26, R24, R24 ;  /* 0x00000018181a7228 */ /* 0x000fe20000000000 */
[----:B------:R-:W-:Y:S01]  /*2610*/  BSSY.RECONVERGENT B2, `(.L_x_32) ;  /* 0x000002c000027945 */ /* 0x000fe20003800200 */
[----:B------:R-:W-:Y:S01]  /*2620*/  ISETP.NE.U32.AND P0, PT, R22, 0x1, PT ;  /* 0x000000011600780c */ /* 0x000fe20003f05070 */
[----:B------:R-:W-:-:S03]  /*2630*/  IMAD.MOV.U32 R22, RZ, RZ, 0x3da8ff83 ;  /* 0x3da8ff83ff167424 */ /* 0x000fc600078e00ff */
[----:B------:R-:W-:Y:S02]  /*2640*/  FSEL R30, R30, -8.06006814911005101289e+34, !P0 ;  /* 0xf9785eba1e1e7808 */ /* 0x000fe40004000000 */
[----:B------:R-:W-:Y:S01]  /*2650*/  FSEL R31, -R22, 0.11223486810922622681, !P0 ;  /* 0x3de5db65161f7808 */ /* 0x000fe20004000100 */
[----:B------:R-:W-:-:S05]  /*2660*/  DFMA R22, R6, R6, 1 ;  /* 0x3ff000000616742b */ /* 0x000fca0000000006 */
[----:B--2---:R-:W-:Y:S01]  /*2670*/  DFMA R30, R26, R30, R8 ;  /* 0x0000001e1a1e722b */ /* 0x004fe20000000008 */
[----:B------:R-:W0:Y:S04]  /*2680*/  MUFU.RSQ64H R9, R23 ;  /* 0x0000001700097308 */ /* 0x000e280000001c00 */
[----:B------:R-:W-:-:S03]  /*2690*/  VIADD R8, R23, 0xfcb00000 ;  /* 0xfcb0000017087836 */ /* 0x000fc60000000000 */
[----:B------:R-:W-:Y:S02]  /*26a0*/  DFMA R10, R26, R30, R10 ;  /* 0x0000001e1a0a722b */ /* 0x000fe4000000000a */
[----:B------:R-:W-:-:S06]  /*26b0*/  ISETP.GE.U32.AND P1, PT, R8, 0x7ca00000, PT ;  /* 0x7ca000000800780c */ /* 0x000fcc0003f26070 */
[----:B---3--:R-:W-:Y:S02]  /*26c0*/  DFMA R10, R26, R10, R12 ;  /* 0x0000000a1a0a722b */ /* 0x008fe4000000000c */
[----:B0-----:R-:W-:-:S06]  /*26d0*/  DMUL R12, R8, R8 ;  /* 0x00000008080c7228 */ /* 0x001fcc0000000000 */
[----:B------:R-:W-:Y:S01]  /*26e0*/  DFMA R10, R26, R10, R14 ;  /* 0x0000000a1a0a722b */ /* 0x000fe2000000000e */
[----:B------:R-:W-:Y:S01]  /*26f0*/  IMAD.MOV.U32 R14, RZ, RZ, 0x0 ;  /* 0x00000000ff0e7424 */ /* 0x000fe200078e00ff */
[----:B------:R-:W-:Y:S01]  /*2700*/  DFMA R12, R22, -R12, 1 ;  /* 0x3ff00000160c742b */ /* 0x000fe2000000080c */
[----:B------:R-:W-:-:S05]  /*2710*/  IMAD.MOV.U32 R15, RZ, RZ, 0x3fd80000 ;  /* 0x3fd80000ff0f7424 */ /* 0x000fca00078e00ff */
[----:B----4-:R-:W-:Y:S02]  /*2720*/  DFMA R10, R26, R10, R16 ;  /* 0x0000000a1a0a722b */ /* 0x010fe40000000010 */
[----:B------:R-:W-:Y:S02]  /*2730*/  DFMA R16, R12, R14, 0.5 ;  /* 0x3fe000000c10742b */ /* 0x000fe4000000000e */
[----:B------:R-:W-:-:S04]  /*2740*/  DMUL R12, R8, R12 ;  /* 0x0000000c080c7228 */ /* 0x000fc80000000000 */
[----:B------:R-:W-:-:S04]  /*2750*/  DFMA R10, R26, R10, R18 ;  /* 0x0000000a1a0a722b */ /* 0x000fc80000000012 */
[----:B------:R-:W-:-:S04]  /*2760*/  DFMA R16, R16, R12, R8 ;  /* 0x0000000c1010722b */ /* 0x000fc80000000008 */
[----:B------:R-:W-:Y:S02]  /*2770*/  DFMA R24, R10, R24, R24 ;  /* 0x000000180a18722b */ /* 0x000fe40000000018 */
[----:B------:R-:W-:Y:S02]  /*2780*/  DFMA R10, R26, R10, 1 ;  /* 0x3ff000001a0a742b */ /* 0x000fe4000000000a */
[----:B------:R-:W-:-:S08]  /*2790*/  DMUL R12, R22, R16 ;  /* 0x00000010160c7228 */ /* 0x000fd00000000000 */
[----:B------:R-:W-:Y:S01]  /*27a0*/  FSEL R26, R10, R24, !P0 ;  /* 0x000000180a1a7208 */ /* 0x000fe20004000000 */
[----:B------:R-:W-:Y:S01]  /*27b0*/  IMAD.MOV.U32 R10, RZ, RZ, R16 ;  /* 0x000000ffff0a7224 */ /* 0x000fe200078e0010 */
[----:B------:R-:W-:Y:S01]  /*27c0*/  FSEL R27, R11, R25, !P0 ;  /* 0x000000190b1b7208 */ /* 0x000fe20004000000 */
[----:B------:R-:W-:Y:S01]  /*27d0*/  DFMA R24, R12, -R12, R22 ;  /* 0x8000000c0c18722b */ /* 0x000fe20000000016 */
[----:B------:R-:W-:Y:S01]  /*27e0*/  VIADD R11, R17, 0xfff00000 ;  /* 0xfff00000110b7836 */ /* 0x000fe20000000000 */
[----:B------:R-:W-:-:S03]  /*27f0*/  LOP3.LUT P0, RZ, R5, 0x2, RZ, 0xc0, !PT ;  /* 0x0000000205ff7812 */ /* 0x000fc6000780c0ff */
        /* <DEDUP_REMOVED lines=9> */
[----:B------:R-:W-:-:S07]  /*2890*/  IMAD.MOV.U32 R17, RZ, RZ, R11 ;  /* 0x000000ffff117224 */ /* 0x000fce00078e000b */
[----:B------:R-:W-:Y:S05]  /*28a0*/  CALL.REL.NOINC `($__internal_1_$__cuda_sm20_dsqrt_rn_f64_mediumpath_v1) ;  /* 0x0000001400087944 */ /* 0x000fea0003c00000 */
[----:B------:R-:W-:Y:S02]  /*28b0*/  IMAD.MOV.U32 R18, RZ, RZ, R24 ;  /* 0x000000ffff127224 */ /* 0x000fe400078e0018 */
[----:B------:R-:W-:-:S07]  /*28c0*/  IMAD.MOV.U32 R19, RZ, RZ, R25 ;  /* 0x000000ffff137224 */ /* 0x000fce00078e0019 */
.L_x_33:
[----:B------:R-:W-:Y:S05]  /*28d0*/  BSYNC.RECONVERGENT B2 ;  /* 0x0000000000027941 */ /* 0x000fea0003800200 */
.L_x_32:
        /* <DEDUP_REMOVED lines=12> */
.L_x_35:
[----:B------:R-:W-:Y:S05]  /*29a0*/  BSYNC.RECONVERGENT B2 ;  /* 0x0000000000027941 */ /* 0x000fea0003800200 */
.L_x_34:
        /* <DEDUP_REMOVED lines=15> */
.L_x_37:
[----:B------:R-:W-:Y:S05]  /*2aa0*/  BSYNC.RECONVERGENT B2 ;  /* 0x0000000000027941 */ /* 0x000fea0003800200 */
.L_x_36:
        /* <DEDUP_REMOVED lines=27> */
.L_x_41:
[----:B------:R-:W-:Y:S05]  /*2c60*/  BSYNC.RECONVERGENT B3 ;  /* 0x0000000000037941 */ /* 0x000fea0003800200 */
.L_x_40:
[----:B------:R-:W-:-:S07]  /*2c70*/  VIADD R5, R5, 0x1 ;  /* 0x0000000105057836 */ /* 0x000fce0000000000 */
.L_x_39:
[----:B------:R-:W-:Y:S05]  /*2c80*/  BSYNC.RECONVERGENT B2 ;  /* 0x0000000000027941 */ /* 0x000fea0003800200 */
.L_x_38:
[----:B------:R-:W-:-:S05]  /*2c90*/  IMAD.SHL.U32 R8, R5, 0x40, RZ ;  /* 0x0000004005087824 */ /* 0x000fca00078e00ff */
[----:B------:R-:W-:-:S04]  /*2ca0*/  LOP3.LUT R8, R8, 0x40, RZ, 0xc0, !PT ;  /* 0x0000004008087812 */ /* 0x000fc800078ec0ff */
[----:B------:R-:W-:-:S05]  /*2cb0*/  IADD3 R34, P0, PT, R8, UR10, RZ ;  /* 0x0000000a08227c10 */ /* 0x000fca000ff1e0ff */
[----:B------:R-:W-:-:S05]  /*2cc0*/  IMAD.X R35, RZ, RZ, UR11, P0 ;  /* 0x0000000bff237e24 */ /* 0x000fca00080e06ff */
[----:B------:R-:W2:Y:S04]  /*2cd0*/  LDG.E.128.CONSTANT R12, desc[UR6][R34.64] ;  /* 0x00000006220c7981 */ /* 0x000ea8000c1e9d00 */
[----:B------:R-:W3:Y:S04]  /*2ce0*/  LDG.E.128.CONSTANT R16, desc[UR6][R34.64+0x10] ;  /* 0x0000100622107981 */ /* 0x000ee8000c1e9d00 */
[----:B------:R0:W5:Y:S01]  /*2cf0*/  LDG.E.128.CONSTANT R8, desc[UR6][R34.64+0x20] ;  /* 0x0000200622087981 */ /* 0x000162000c1e9d00 */
[----:B------:R-:W-:Y:S01]  /*2d00*/  IMAD.MOV.U32 R26, RZ, RZ, 0x652b82fe ;  /* 0x652b82feff1a7424 */ /* 0x000fe200078e00ff */
[----:B------:R-:W-:Y:S01]  /*2d10*/  LOP3.LUT R28, R5, 0x1, RZ, 0xc0, !PT ;  /* 0x00000001051c7812 */ /* 0x000fe200078ec0ff */
[----:B------:R-:W-:Y:S01]  /*2d20*/  IMAD.MOV.U32 R27, RZ, RZ, 0x3ff71547 ;  /* 0x3ff71547ff1b7424 */ /* 0x000fe200078e00ff */
[----:B------:R-:W-:Y:S01]  /*2d30*/  UMOV UR4, 0xfefa39ef ;  /* 0xfefa39ef00047882 */ /* 0x000fe20000000000 */
[----:B------:R-:W-:Y:S01]  /*2d40*/  IMAD.MOV.U32 R30, RZ, RZ, 0x20fd8164 ;  /* 0x20fd8164ff1e7424 */ /* 0x000fe200078e00ff */
[----:B------:R-:W-:Y:S01]  /*2d50*/  ISETP.NE.U32.AND P1, PT, R28, 0x1, PT ;  /* 0x000000011c00780c */ /* 0x000fe20003f25070 */
[----:B------:R-:W-:Y:S01]  /*2d60*/  IMAD.MOV.U32 R31, RZ, RZ, 0x3da8ff83 ;  /* 0x3da8ff83ff1f7424 */ /* 0x000fe200078e00ff */
[----:B------:R-:W-:Y:S01]  /*2d70*/  DMUL R28, R24, R24 ;  /* 0x00000018181c7228 */ /* 0x000fe20000000000 */
[----:B------:R-:W-:Y:S01]  /*2d80*/  UMOV UR5, 0x3fe62e42 ;  /* 0x3fe62e4200057882 */ /* 0x000fe20000000000 */
[----:B------:R-:W-:Y:S01]  /*2d90*/  DFMA R26, R6, -R26, 6.75539944105574400000e+15 ;  /* 0x43380000061a742b */ /* 0x000fe2000000081a */
[----:B------:R-:W-:Y:S01]  /*2da0*/  FSEL R30, R30, -8.06006814911005101289e+34, !P1 ;  /* 0xf9785eba1e1e7808 */ /* 0x000fe20004800000 */
[----:B------:R-:W-:Y:S01]  /*2db0*/  BSSY.RECONVERGENT B2, `(.L_x_42) ;  /* 0x000003b000027945 */ /* 0x000fe20003800200 */
[----:B------:R-:W-:-:S05]  /*2dc0*/  FSEL R31, -R31, 0.11223486810922622681, !P1 ;  /* 0x3de5db651f1f7808 */ /* 0x000fca0004800100 */
[----:B------:R-:W-:Y:S02]  /*2dd0*/  DADD R32, R26, -6.75539944105574400000e+15 ;  /* 0xc33800001a207429 */ /* 0x000fe40000000000 */
[----:B--2---:R-:W-:-:S06]  /*2de0*/  DFMA R12, R28, R30, R12 ;  /* 0x0000001e1c0c722b */ /* 0x004fcc000000000c */
[----:B------:R-:W-:Y:S01]  /*2df0*/  DFMA R30, R32, -UR4, -R6 ;  /* 0x80000004201e7c2b */ /* 0x000fe20008000806 */
[----:B------:R-:W-:Y:S01]  /*2e00*/  UMOV UR4, 0x3b39803f ;  /* 0x3b39803f00047882 */ /* 0x000fe20000000000 */
[----:B------:R-:W-:Y:S01]  /*2e10*/  UMOV UR5, 0x3c7abc9e ;  /* 0x3c7abc9e00057882 */ /* 0x000fe20000000000 */
[----:B------:R-:W-:-:S05]  /*2e20*/  DFMA R12, R28, R12, R14 ;  /* 0x0000000c1c0c722b */ /* 0x000fca000000000e */
[----:B------:R-:W-:Y:S01]  /*2e30*/  DFMA R32, R32, -UR4, R30 ;  /* 0x8000000420207c2b */ /* 0x000fe2000800001e */
[----:B------:R-:W-:Y:S01]  /*2e40*/  UMOV UR4, 0x69ce2bdf ;  /* 0x69ce2bdf00047882 */ /* 0x000fe20000000000 */
[----:B------:R-:W-:Y:S01]  /*2e50*/  IMAD.MOV.U32 R30, RZ, RZ, -0x35dec16 ;  /* 0xfca213eaff1e7424 */ /* 0x000fe200078e00ff */
[----:B------:R-:W-:Y:S01]  /*2e60*/  UMOV UR5, 0x3e5ade15 ;  /* 0x3e5ade1500057882 */ /* 0x000fe20000000000 */
[----:B------:R-:W-:Y:S01]  /*2e70*/  IMAD.MOV.U32 R31, RZ, RZ, 0x3e928af3 ;  /* 0x3e928af3ff1f7424 */ /* 0x000fe200078e00ff */
[----:B------:R-:W-:Y:S02]  /*2e80*/  DADD R14, -RZ, -R6 ;  /* 0x00000000ff0e7229 */ /* 0x000fe40000000906 */
[----:B---3--:R-:W-:-:S03]  /*2e90*/  DFMA R12, R28, R12, R16 ;  /* 0x0000000c1c0c722b */ /* 0x008fc60000000010 */
[----:B------:R-:W-:Y:S01]  /*2ea0*/  DFMA R30, R32, UR4, R30 ;  /* 0x00000004201e7c2b */ /* 0x000fe2000800001e */
[----:B------:R-:W-:Y:S01]  /*2eb0*/  UMOV UR4, 0x62401315 ;  /* 0x6240131500047882 */ /* 0x000fe20000000000 */
[----:B------:R-:W-:-:S03]  /*2ec0*/  UMOV UR5, 0x3ec71dee ;  /* 0x3ec71dee00057882 */ /* 0x000fc60000000000 */
[----:B------:R-:W-:Y:S01]  /*2ed0*/  FSETP.GEU.AND P0, PT, |R15|, 4.1917929649353027344, PT ;  /* 0x4086232b0f00780b */ /* 0x000fe20003f0e200 */
[----:B------:R-:W-:Y:S02]  /*2ee0*/  DFMA R18, R28, R12, R18 ;  /* 0x0000000c1c12722b */ /* 0x000fe40000000012 */
        /* <DEDUP_REMOVED lines=23> */
[----:B------:R-:W-:-:S10]  /*3060*/  DFMA R30, R32, R30, 1 ;  /* 0x3ff00000201e742b */ /* 0x000fd4000000001e */
[----:B------:R-:W-:Y:S02]  /*3070*/  IMAD R13, R26, 0x100000, R31 ;  /* 0x001000001a0d7824 */ /* 0x000fe400078e021f */
[----:B------:R-:W-:Y:S01]  /*3080*/  IMAD.MOV.U32 R12, RZ, RZ, R30 ;  /* 0x000000ffff0c7224 */ /* 0x000fe200078e001e */
[----:B0-----:R-:W-:Y:S06]  /*3090*/  @!P0 BRA `(.L_x_43) ;  /* 0x0000000000308947 */ /* 0x001fec0003800000 */
[----:B------:R-:W-:Y:S01]  /*30a0*/  FSETP.GEU.AND P3, PT, |R15|, 4.2275390625, PT ;  /* 0x408748000f00780b */ /* 0x000fe20003f6e200 */
[C---:B------:R-:W-:Y:S02]  /*30b0*/  DADD R14, -R6.reuse, +INF ;  /* 0x7ff00000060e7429 */ /* 0x040fe40000000100 */
[----:B------:R-:W-:-:S08]  /*30c0*/  DSETP.GT.AND P0, PT, R6, RZ, PT ;  /* 0x000000ff0600722a */ /* 0x000fd00003f04000 */
[----:B------:R-:W-:Y:S02]  /*30d0*/  FSEL R13, R15, RZ, !P0 ;  /* 0x000000ff0f0d7208 */ /* 0x000fe40004000000 */
[----:B------:R-:W-:-:S04]  /*30e0*/  @!P3 LEA.HI R12, R26, R26, RZ, 0x1 ;  /* 0x0000001a1a0cb211 */ /* 0x000fc800078f08ff */
[----:B------:R-:W-:Y:S02]  /*30f0*/  @!P3 SHF.R.S32.HI R7, RZ, 0x1, R12 ;  /* 0x00000001ff07b819 */ /* 0x000fe4000001140c */
[----:B------:R-:W-:-:S03]  /*3100*/  FSEL R12, R14, RZ, !P0 ;  /* 0x000000ff0e0c7208 */ /* 0x000fc60004000000 */
[----:B------:R-:W-:Y:S02]  /*3110*/  @!P3 IMAD.IADD R6, R26, 0x1, -R7 ;  /* 0x000000011a06b824 */ /* 0x000fe400078e0a07 */
[----:B------:R-:W-:-:S03]  /*3120*/  @!P3 IMAD R31, R7, 0x100000, R31 ;  /* 0x00100000071fb824 */ /* 0x000fc600078e021f */
[----:B------:R-:W-:Y:S01]  /*3130*/  @!P3 LEA R7, R6, 0x3ff00000, 0x14 ;  /* 0x3ff000000607b811 */ /* 0x000fe200078ea0ff */
[----:B------:R-:W-:-:S06]  /*3140*/  @!P3 IMAD.MOV.U32 R6, RZ, RZ, RZ ;  /* 0x000000ffff06b224 */ /* 0x000fcc00078e00ff */
[----:B------:R-:W-:-:S11]  /*3150*/  @!P3 DMUL R12, R30, R6 ;  /* 0x000000061e0cb228 */ /* 0x000fd60000000000 */
.L_x_43:
[----:B------:R-:W-:Y:S05]  /*3160*/  BSYNC.RECONVERGENT B2 ;  /* 0x0000000000027941 */ /* 0x000fea0003800200 */
.L_x_42:
[----:B------:R-:W-:Y:S01]  /*3170*/  DADD R12, R12, 1 ;  /* 0x3ff000000c0c7429 */ /* 0x000fe20000000000 */
[----:B------:R-:W-:Y:S01]  /*3180*/  IMAD.MOV.U32 R6, RZ, RZ, 0x1 ;  /* 0x00000001ff067424 */ /* 0x000fe200078e00ff */
[C---:B-----5:R-:W-:Y:S01]  /*3190*/  DFMA R8, R28.reuse, R18, R8 ;  /* 0x000000121c08722b */ /* 0x060fe20000000008 */
[----:B------:R-:W-:Y:S01]  /*31a0*/  LOP3.LUT P0, RZ, R5, 0x2, RZ, 0xc0, !PT ;  /* 0x0000000205ff7812 */ /* 0x000fe2000780c0ff */
[----:B------:R-:W-:Y:S02]  /*31b0*/  BSSY.RECONVERGENT B2, `(.L_x_44) ;  /* 0x000001d000027945 */ /* 0x000fe40003800200 */
        /* <DEDUP_REMOVED lines=26> */
[----:B------:R-:W-:Y:S02]  /*3360*/  IMAD.MOV.U32 R6, RZ, RZ, R8 ;  /* 0x000000ffff067224 */ /* 0x000fe400078e0008 */
[----:B------:R-:W-:-:S07]  /*3370*/  IMAD.MOV.U32 R7, RZ, RZ, R9 ;  /* 0x000000ffff077224 */ /* 0x000fce00078e0009 */
.L_x_45:
[----:B------:R-:W-:Y:S05]  /*3380*/  BSYNC.RECONVERGENT B2 ;  /* 0x0000000000027941 */ /* 0x000fea0003800200 */
.L_x_44:
[----:B------:R-:W-:-:S11]  /*3390*/  DFMA R20, R6, UR8, R20 ;  /* 0x0000000806147c2b */ /* 0x000fd60008000014 */
.L_x_24:
[----:B------:R-:W-:Y:S05]  /*33a0*/  BSYNC.RECONVERGENT B1 ;  /* 0x0000000000017941 */ /* 0x000fea0003800200 */
.L_x_23:
[----:B------:R-:W-:Y:S05]  /*33b0*/  @!P2 BRA `(.L_x_46) ;  /* 0xffffffcc005ca947 */ /* 0x000fea000383ffff */
.L_x_1:
[----:B------:R-:W-:Y:S05]  /*33c0*/  BSYNC.RECONVERGENT B0 ;  /* 0x0000000000007941 */ /* 0x000fea0003800200 */
.L_x_0:
[----:B------:R-:W0:Y:S01]  /*33d0*/  S2UR UR5, SR_CgaCtaId ;  /* 0x00000000000579c3 */ /* 0x000e220000008800 */
[----:B------:R-:W-:Y:S01]  /*33e0*/  UMOV UR4, 0x400 ;  /* 0x0000040000047882 */ /* 0x000fe20000000000 */
[C---:B------:R-:W-:Y:S02]  /*33f0*/  ISETP.GT.U32.AND P0, PT, R2.reuse, 0x7f, PT ;  /* 0x0000007f0200780c */ /* 0x040fe40003f04070 */
[----:B------:R-:W-:Y:S01]  /*3400*/  ISETP.GT.U32.AND P1, PT, R2, 0x3f, PT ;  /* 0x0000003f0200780c */ /* 0x000fe20003f24070 */
[----:B0-----:R-:W-:-:S06]  /*3410*/  ULEA UR4, UR5, UR4, 0x18 ;  /* 0x0000000405047291 */ /* 0x001fcc000f8ec0ff */
[----:B------:R-:W-:-:S05]  /*3420*/  LEA R3, R2, UR4, 0x3 ;  /* 0x0000000402037c11 */ /* 0x000fca000f8e18ff */
[----:B------:R-:W-:Y:S01]  /*3430*/  STS.64 [R3], R20 ;  /* 0x0000001403007388 */ /* 0x000fe20000000a00 */
[----:B------:R-:W-:Y:S06]  /*3440*/  BAR.SYNC.DEFER_BLOCKING 0x0 ;  /* 0x0000000000007b1d */ /* 0x000fec0000010000 */
[----:B------:R-:W-:Y:S04]  /*3450*/  @!P0 LDS.64 R4, [R3+0x400] ;  /* 0x0004000003048984 */ /* 0x000fe80000000a00 */
[----:B------:R-:W0:Y:S02]  /*3460*/  @!P0 LDS.64 R6, [R3] ;  /* 0x0000000003068984 */ /* 0x000e240000000a00 */
[----:B0-----:R-:W-:-:S07]  /*3470*/  @!P0 DADD R4, R4, R6 ;  /* 0x0000000004048229 */ /* 0x001fce0000000006 */
[----:B------:R-:W-:Y:S01]  /*3480*/  @!P0 STS.64 [R3], R4 ;  /* 0x0000000403008388 */ /* 0x000fe20000000a00 */
[----:B------:R-:W-:Y:S01]  /*3490*/  BAR.SYNC.DEFER_BLOCKING 0x0 ;  /* 0x0000000000007b1d */ /* 0x000fe20000010000 */
[----:B------:R-:W-:-:S05]  /*34a0*/  ISETP.GT.U32.AND P0, PT, R2, 0x1f, PT ;  /* 0x0000001f0200780c */ /* 0x000fca0003f04070 */
[----:B------:R-:W-:Y:S04]  /*34b0*/  @!P1 LDS.64 R6, [R3+0x200] ;  /* 0x0002000003069984 */ /* 0x000fe80000000a00 */
[----:B------:R-:W0:Y:S02]  /*34c0*/  @!P1 LDS.64 R8, [R3] ;  /* 0x0000000003089984 */ /* 0x000e240000000a00 */
[----:B0-----:R-:W-:-:S07]  /*34d0*/  @!P1 DADD R6, R6, R8 ;  /* 0x0000000006069229 */ /* 0x001fce0000000008 */
[----:B------:R0:W-:Y:S01]  /*34e0*/  @!P1 STS.64 [R3], R6 ;  /* 0x0000000603009388 */ /* 0x0001e20000000a00 */
[----:B------:R-:W-:Y:S06]  /*34f0*/  BAR.SYNC.DEFER_BLOCKING 0x0 ;  /* 0x0000000000007b1d */ /* 0x000fec0000010000 */
[----:B------:R-:W-:Y:S05]  /*3500*/  @P0 EXIT ;  /* 0x000000000000094d */ /* 0x000fea0003800000 */
[----:B------:R-:W-:Y:S01]  /*3510*/  LDS.64 R4, [R3+0x100] ;  /* 0x0001000003047984 */ /* 0x000fe20000000a00 */
[----:B------:R-:W-:-:S03]  /*3520*/  ISETP.NE.AND P0, PT, R2, RZ, PT ;  /* 0x000000ff0200720c */ /* 0x000fc60003f05270 */
[----:B0-----:R-:W0:Y:S02]  /*3530*/  LDS.64 R6, [R3] ;  /* 0x0000000003067984 */ /* 0x001e240000000a00 */
[----:B0-----:R-:W-:-:S07]  /*3540*/  DADD R4, R4, R6 ;  /* 0x0000000004047229 */ /* 0x001fce0000000006 */
[----:B------:R-:W-:Y:S04]  /*3550*/  STS.64 [R3], R4 ;  /* 0x0000000403007388 */ /* 0x000fe80000000a00 */
[----:B------:R-:W-:Y:S04]  /*3560*/  LDS.64 R6, [R3+0x80] ;  /* 0x0000800003067984 */ /* 0x000fe80000000a00 */
[----:B------:R-:W0:Y:S02]  /*3570*/  LDS.64 R8, [R3] ;  /* 0x0000000003087984 */ /* 0x000e240000000a00 */
        /* <DEDUP_REMOVED lines=17> */
[----:B------:R0:W-:Y:S01]  /*3690*/  STS.64 [R3], R6 ;  /* 0x0000000603007388 */ /* 0x0001e20000000a00 */
[----:B------:R-:W-:Y:S05]  /*36a0*/  @P0 EXIT ;  /* 0x000000000000094d */ /* 0x000fea0003800000 */
[----:B0-----:R-:W0:Y:S01]  /*36b0*/  LDS.64 R2, [UR4] ;  /* 0x00000004ff027984 */ /* 0x001e220008000a00 */
[----:B------:R-:W1:Y:S02]  /*36c0*/  LDC.64 R4, c[0x0][0x398] ;  /* 0x0000e600ff047b82 */ /* 0x000e640000000a00 */
[----:B-1----:R-:W-:-:S05]  /*36d0*/  IMAD.WIDE.U32 R4, R0, 0x8, R4 ;  /* 0x0000000800047825 */ /* 0x002fca00078e0004 */
[----:B0-----:R-:W-:Y:S01]  /*36e0*/  STG.E.64 desc[UR6][R4.64], R2 ;  /* 0x0000000204007986 */ /* 0x001fe2000c101b06 */
[----:B------:R-:W-:Y:S05]  /*36f0*/  EXIT ;  /* 0x000000000000794d */ /* 0x000fea0003800000 */
        .weak           $__internal_0_$__cuda_sm20_div_rn_f64_full
        .type           $__internal_0_$__cuda_sm20_div_rn_f64_full,@function
        .size           $__internal_0_$__cuda_sm20_div_rn_f64_full,($__internal_1_$__cuda_sm20_dsqrt_rn_f64_mediumpath_v1 - $__internal_0_$__cuda_sm20_div_rn_f64_full)
$__internal_0_$__cuda_sm20_div_rn_f64_full:
[C---:B------:R-:W-:Y:S01]  /*3700*/  FSETP.GEU.AND P0, PT, |R13|.reuse, 1.469367938527859385e-39, PT ;  /* 0x001000000d00780b */ /* 0x040fe20003f0e200 */
[----:B------:R-:W-:Y:S01]  /*3710*/  IMAD.MOV.U32 R22, RZ, RZ, 0x1 ;  /* 0x00000001ff167424 */ /* 0x000fe200078e00ff */
[----:B------:R-:W-:Y:S01]  /*3720*/  LOP3.LUT R10, R13, 0x800fffff, RZ, 0xc0, !PT ;  /* 0x800fffff0d0a7812 */ /* 0x000fe200078ec0ff */
[----:B------:R-:W-:Y:S01]  /*3730*/  BSSY.RECONVERGENT B3, `(.L_x_47) ;  /* 0x0000055000037945 */ /* 0x000fe20003800200 */
[C---:B------:R-:W-:Y:S02]  /*3740*/  FSETP.GEU.AND P3, PT, |R15|.reuse, 1.469367938527859385e-39, PT ;  /* 0x001000000f00780b */ /* 0x040fe40003f6e200 */
[----:B------:R-:W-:Y:S01]  /*3750*/  LOP3.LUT R11, R10, 0x3ff00000, RZ, 0xfc, !PT ;  /* 0x3ff000000a0b7812 */ /* 0x000fe200078efcff */
[----:B------:R-:W-:Y:S01]  /*3760*/  IMAD.MOV.U32 R10, RZ, RZ, R12 ;  /* 0x000000ffff0a7224 */ /* 0x000fe200078e000c */
[----:B------:R-:W-:Y:S02]  /*3770*/  LOP3.LUT R17, R15, 0x7ff00000, RZ, 0xc0, !PT ;  /* 0x7ff000000f117812 */ /* 0x000fe400078ec0ff */
[----:B------:R-:W-:-:S03]  /*3780*/  LOP3.LUT R26, R13, 0x7ff00000, RZ, 0xc0, !PT ;  /* 0x7ff000000d1a7812 */ /* 0x000fc600078ec0ff */
[----:B------:R-:W-:Y:S01]  /*3790*/  @!P0 DMUL R10, R12, 8.98846567431157953865e+307 ;  /* 0x7fe000000c0a8828 */ /* 0x000fe20000000000 */
[----:B------:R-:W-:-:S03]  /*37a0*/  ISETP.GE.U32.AND P1, PT, R17, R26, PT ;  /* 0x0000001a1100720c */ /* 0x000fc60003f26070 */
[----:B------:R-:W-:Y:S01]  /*37b0*/  @!P3 LOP3.LUT R18, R13, 0x7ff00000, RZ, 0xc0, !PT ;  /* 0x7ff000000d12b812 */ /* 0x000fe200078ec0ff */
[----:B------:R-:W-:Y:S01]  /*37c0*/  @!P3 IMAD.MOV.U32 R28, RZ, RZ, RZ ;  /* 0x000000ffff1cb224 */ /* 0x000fe200078e00ff */
[----:B------:R-:W0:Y:S02]  /*37d0*/  MUFU.RCP64H R23, R11 ;  /* 0x0000000b00177308 */ /* 0x000e240000001800 */
[----:B------:R-:W-:Y:S01]  /*37e0*/  @!P3 ISETP.GE.U32.AND P4, PT, R17, R18, PT ;  /* 0x000000121100b20c */ /* 0x000fe20003f86070 */
[----:B------:R-:W-:-:S05]  /*37f0*/  IMAD.MOV.U32 R18, RZ, RZ, 0x1ca00000 ;  /* 0x1ca00000ff127424 */ /* 0x000fca00078e00ff */
[----:B------:R-:W-:-:S04]  /*3800*/  @!P3 SEL R19, R18, 0x63400000, !P4 ;  /* 0x634000001213b807 */ /* 0x000fc80006000000 */
[----:B------:R-:W-:-:S04]  /*3810*/  @!P3 LOP3.LUT R19, R19, 0x80000000, R15, 0xf8, !PT ;  /* 0x800000001313b812 */ /* 0x000fc800078ef80f */
[----:B------:R-:W-:Y:S01]  /*3820*/  @!P3 LOP3.LUT R29, R19, 0x100000, RZ, 0xfc, !PT ;  /* 0x00100000131db812 */ /* 0x000fe200078efcff */
[----:B0-----:R-:W-:-:S08]  /*3830*/  DFMA R8, R22, -R10, 1 ;  /* 0x3ff000001608742b */ /* 0x001fd0000000080a */
[----:B------:R-:W-:-:S08]  /*3840*/  DFMA R8, R8, R8, R8 ;  /* 0x000000080808722b */ /* 0x000fd00000000008 */
[----:B------:R-:W-:Y:S01]  /*3850*/  DFMA R22, R22, R8, R22 ;  /* 0x000000081616722b */ /* 0x000fe20000000016 */
[----:B------:R-:W-:Y:S01]  /*3860*/  SEL R9, R18, 0x63400000, !P1 ;  /* 0x6340000012097807 */ /* 0x000fe20004800000 */
[----:B------:R-:W-:-:S03]  /*3870*/  IMAD.MOV.U32 R8, RZ, RZ, R14 ;  /* 0x000000ffff087224 */ /* 0x000fc600078e000e */
[----:B------:R-:W-:-:S03]  /*3880*/  LOP3.LUT R9, R9, 0x800fffff, R15, 0xf8, !PT ;  /* 0x800fffff09097812 */ /* 0x000fc600078ef80f */
[----:B------:R-:W-:-:S03]  /*3890*/  DFMA R24, R22, -R10, 1 ;  /* 0x3ff000001618742b */ /* 0x000fc6000000080a */
[----:B------:R-:W-:Y:S01]  /*38a0*/  @!P3 DFMA R8, R8, 2, -R28 ;  /* 0x400000000808b82b */ /* 0x000fe2000000081c */
[----:B------:R-:W-:-:S04]  /*38b0*/  IMAD.MOV.U32 R29, RZ, RZ, R17 ;  /* 0x000000ffff1d7224 */ /* 0x000fc800078e0011 */
[----:B------:R-:W-:Y:S01]  /*38c0*/  DFMA R22, R22, R24, R22 ;  /* 0x000000181616722b */ /* 0x000fe20000000016 */
[----:B------:R-:W-:Y:S01]  /*38d0*/  IMAD.MOV.U32 R28, RZ, RZ, R26 ;  /* 0x000000ffff1c7224 */ /* 0x000fe200078e001a */
[----:B------:R-:W-:-:S03]  /*38e0*/  @!P0 LOP3.LUT R28, R11, 0x7ff00000, RZ, 0xc0, !PT ;  /* 0x7ff000000b1c8812 */ /* 0x000fc600078ec0ff */
[----:B------:R-:W-:Y:S02]  /*38f0*/  @!P3 LOP3.LUT R29, R9, 0x7ff00000, RZ, 0xc0, !PT ;  /* 0x7ff00000091db812 */ /* 0x000fe400078ec0ff */
[----:B------:R-:W-:Y:S01]  /*3900*/  VIADD R30, R28, 0xffffffff ;  /* 0xffffffff1c1e7836 */ /* 0x000fe20000000000 */
[----:B------:R-:W-:Y:S02]  /*3910*/  DMUL R24, R22, R8 ;  /* 0x0000000816187228 */ /* 0x000fe40000000000 */
[----:B------:R-:W-:-:S05]  /*3920*/  VIADD R19, R29, 0xffffffff ;  /* 0xffffffff1d137836 */ /* 0x000fca0000000000 */
[----:B------:R-:W-:Y:S01]  /*3930*/  ISETP.GT.U32.AND P0, PT, R19, 0x7feffffe, PT ;  /* 0x7feffffe1300780c */ /* 0x000fe20003f04070 */
[----:B------:R-:W-:-:S03]  /*3940*/  DFMA R26, R24, -R10, R8 ;  /* 0x8000000a181a722b */ /* 0x000fc60000000008 */
[----:B------:R-:W-:-:S05]  /*3950*/  ISETP.GT.U32.OR P0, PT, R30, 0x7feffffe, P0 ;  /* 0x7feffffe1e00780c */ /* 0x000fca0000704470 */
[----:B------:R-:W-:-:S08]  /*3960*/  DFMA R22, R22, R26, R24 ;  /* 0x0000001a1616722b */ /* 0x000fd00000000018 */
[----:B------:R-:W-:Y:S05]  /*3970*/  @P0 BRA `(.L_x_48) ;  /* 0x00000000006c0947 */ /* 0x000fea0003800000 */
[----:B------:R-:W-:-:S04]  /*3980*/  LOP3.LUT R24, R13, 0x7ff00000, RZ, 0xc0, !PT ;  /* 0x7ff000000d187812 */ /* 0x000fc800078ec0ff */
[CC--:B------:R-:W-:Y:S02]  /*3990*/  VIADDMNMX R14, R17.reuse, -R24.reuse, 0xb9600000, !PT ;  /* 0xb9600000110e7446 */ /* 0x0c0fe40007800918 */
[----:B------:R-:W-:Y:S02]  /*39a0*/  ISETP.GE.U32.AND P0, PT, R17, R24, PT ;  /* 0x000000181100720c */ /* 0x000fe40003f06070 */
[----:B------:R-:W-:Y:S02]  /*39b0*/  VIMNMX R14, PT, PT, R14, 0x46a00000, PT ;  /* 0x46a000000e0e7848 */ /* 0x000fe40003fe0100 */
[----:B------:R-:W-:-:S05]  /*39c0*/  SEL R17, R18, 0x63400000, !P0 ;  /* 0x6340000012117807 */ /* 0x000fca0004000000 */
[----:B------:R-:W-:Y:S02]  /*39d0*/  IMAD.IADD R17, R14, 0x1, -R17 ;  /* 0x000000010e117824 */ /* 0x000fe400078e0a11 */
[----:B------:R-:W-:Y:S02]  /*39e0*/  IMAD.MOV.U32 R14, RZ, RZ, RZ ;  /* 0x000000ffff0e7224 */ /* 0x000fe400078e00ff */
[----:B------:R-:W-:-:S06]  /*39f0*/  VIADD R15, R17, 0x7fe00000 ;  /* 0x7fe00000110f7836 */ /* 0x000fcc0000000000 */
[----:B------:R-:W-:-:S10]  /*3a00*/  DMUL R18, R22, R14 ;  /* 0x0000000e16127228 */ /* 0x000fd40000000000 */
[----:B------:R-:W-:-:S13]  /*3a10*/  FSETP.GTU.AND P0, PT, |R19|, 1.469367938527859385e-39, PT ;  /* 0x001000001300780b */ /* 0x000fda0003f0c200 */
[----:B------:R-:W-:Y:S05]  /*3a20*/  @P0 BRA `(.L_x_49) ;  /* 0x0000000000940947 */ /* 0x000fea0003800000 */
[----:B------:R-:W-:Y:S01]  /*3a30*/  DFMA R8, R22, -R10, R8 ;  /* 0x8000000a1608722b */ /* 0x000fe20000000008 */
[----:B------:R-:W-:-:S09]  /*3a40*/  IMAD.MOV.U32 R14, RZ, RZ, RZ ;  /* 0x000000ffff0e7224 */ /* 0x000fd200078e00ff */
[C---:B------:R-:W-:Y:S02]  /*3a50*/  FSETP.NEU.AND P0, PT, R9.reuse, RZ, PT ;  /* 0x000000ff0900720b */ /* 0x040fe40003f0d000 */
[----:B------:R-:W-:-:S04]  /*3a60*/  LOP3.LUT R13, R9, 0x80000000, R13, 0x48, !PT ;  /* 0x80000000090d7812 */ /* 0x000fc800078e480d */
[----:B------:R-:W-:-:S07]  /*3a70*/  LOP3.LUT R15, R13, R15, RZ, 0xfc, !PT ;  /* 0x0000000f0d0f7212 */ /* 0x000fce00078efcff */
[----:B------:R-:W-:Y:S05]  /*3a80*/  @!P0 BRA `(.L_x_49) ;  /* 0x00000000007c8947 */ /* 0x000fea0003800000 */
[----:B------:R-:W-:Y:S01]  /*3a90*/  IMAD.MOV R9, RZ, RZ, -R17 ;  /* 0x000000ffff097224 */ /* 0x000fe200078e0a11 */
[----:B------:R-:W-:Y:S01]  /*3aa0*/  DMUL.RP R14, R22, R14 ;  /* 0x0000000e160e7228 */ /* 0x000fe20000008000 */
[----:B------:R-:W-:-:S06]  /*3ab0*/  IMAD.MOV.U32 R8, RZ, RZ, RZ ;  /* 0x000000ffff087224 */ /* 0x000fcc00078e00ff */
[----:B------:R-:W-:-:S03]  /*3ac0*/  DFMA R8, R18, -R8, R22 ;  /* 0x800000081208722b */ /* 0x000fc60000000016 */
[----:B------:R-:W-:-:S03]  /*3ad0*/  LOP3.LUT R13, R15, R13, RZ, 0x3c, !PT ;  /* 0x0000000d0f0d7212 */ /* 0x000fc600078e3cff */
[----:B------:R-:W-:-:S04]  /*3ae0*/  IADD3 R8, PT, PT, -R17, -0x43300000, RZ ;  /* 0xbcd0000011087810 */ /* 0x000fc80007ffe1ff */
[----:B------:R-:W-:-:S04]  /*3af0*/  FSETP.NEU.AND P0, PT, |R9|, R8, PT ;  /* 0x000000080900720b */ /* 0x000fc80003f0d200 */
[----:B------:R-:W-:Y:S02]  /*3b00*/  FSEL R18, R14, R18, !P0 ;  /* 0x000000120e127208 */ /* 0x000fe40004000000 */
[----:B------:R-:W-:Y:S01]  /*3b10*/  FSEL R19, R13, R19, !P0 ;  /* 0x000000130d137208 */ /* 0x000fe20004000000 */
[----:B------:R-:W-:Y:S06]  /*3b20*/  BRA `(.L_x_49) ;  /* 0x0000000000547947 */ /* 0x000fec0003800000 */
.L_x_48:
[----:B------:R-:W-:-:S14]  /*3b30*/  DSETP.NAN.AND P0, PT, R14, R14, PT ;  /* 0x0000000e0e00722a */ /* 0x000fdc0003f08000 */
[----:B------:R-:W-:Y:S05]  /*3b40*/  @P0 BRA `(.L_x_50) ;  /* 0x0000000000440947 */ /* 0x000fea0003800000 */
[----:B------:R-:W-:-:S14]  /*3b50*/  DSETP.NAN.AND P0, PT, R12, R12, PT ;  /* 0x0000000c0c00722a */ /* 0x000fdc0003f08000 */
[----:B------:R-:W-:Y:S05]  /*3b60*/  @P0 BRA `(.L_x_51) ;  /* 0x0000000000300947 */ /* 0x000fea0003800000 */
[----:B------:R-:W-:Y:S01]  /*3b70*/  ISETP.NE.AND P0, PT, R29, R28, PT ;  /* 0x0000001c1d00720c */ /* 0x000fe20003f05270 */
[----:B------:R-:W-:Y:S02]  /*3b80*/  IMAD.MOV.U32 R18, RZ, RZ, 0x0 ;  /* 0x00000000ff127424 */ /* 0x000fe400078e00ff */
[----:B------:R-:W-:-:S10]  /*3b90*/  IMAD.MOV.U32 R19, RZ, RZ, -0x80000 ;  /* 0xfff80000ff137424 */ /* 0x000fd400078e00ff */
[----:B------:R-:W-:Y:S05]  /*3ba0*/  @!P0 BRA `(.L_x_49) ;  /* 0x0000000000348947 */ /* 0x000fea0003800000 */
[----:B------:R-:W-:Y:S02]  /*3bb0*/  ISETP.NE.AND P0, PT, R29, 0x7ff00000, PT ;  /* 0x7ff000001d00780c */ /* 0x000fe40003f05270 */
[----:B------:R-:W-:Y:S02]  /*3bc0*/  LOP3.LUT R19, R15, 0x80000000, R13, 0x48, !PT ;  /* 0x800000000f137812 */ /* 0x000fe400078e480d */
[----:B------:R-:W-:-:S13]  /*3bd0*/  ISETP.EQ.OR P0, PT, R28, RZ, !P0 ;  /* 0x000000ff1c00720c */ /* 0x000fda0004702670 */
[----:B------:R-:W-:Y:S01]  /*3be0*/  @P0 LOP3.LUT R8, R19, 0x7ff00000, RZ, 0xfc, !PT ;  /* 0x7ff0000013080812 */ /* 0x000fe200078efcff */
[----:B------:R-:W-:Y:S02]  /*3bf0*/  @!P0 IMAD.MOV.U32 R18, RZ, RZ, RZ ;  /* 0x000000ffff128224 */ /* 0x000fe400078e00ff */
[----:B------:R-:W-:Y:S02]  /*3c00*/  @P0 IMAD.MOV.U32 R18, RZ, RZ, RZ ;  /* 0x000000ffff120224 */ /* 0x000fe400078e00ff */
[----:B------:R-:W-:Y:S01]  /*3c10*/  @P0 IMAD.MOV.U32 R19, RZ, RZ, R8 ;  /* 0x000000ffff130224 */ /* 0x000fe200078e0008 */
[----:B------:R-:W-:Y:S06]  /*3c20*/  BRA `(.L_x_49) ;  /* 0x0000000000147947 */ /* 0x000fec0003800000 */
.L_x_51:
[----:B------:R-:W-:Y:S01]  /*3c30*/  LOP3.LUT R19, R13, 0x80000, RZ, 0xfc, !PT ;  /* 0x000800000d137812 */ /* 0x000fe200078efcff */
[----:B------:R-:W-:Y:S01]  /*3c40*/  IMAD.MOV.U32 R18, RZ, RZ, R12 ;  /* 0x000000ffff127224 */ /* 0x000fe200078e000c */
[----:B------:R-:W-:Y:S06]  /*3c50*/  BRA `(.L_x_49) ;  /* 0x0000000000087947 */ /* 0x000fec0003800000 */
.L_x_50:
[----:B------:R-:W-:Y:S01]  /*3c60*/  LOP3.LUT R19, R15, 0x80000, RZ, 0xfc, !PT ;  /* 0x000800000f137812 */ /* 0x000fe200078efcff */
[----:B------:R-:W-:-:S07]  /*3c70*/  IMAD.MOV.U32 R18, RZ, RZ, R14 ;  /* 0x000000ffff127224 */ /* 0x000fce00078e000e */
.L_x_49:
[----:B------:R-:W-:Y:S05]  /*3c80*/  BSYNC.RECONVERGENT B3 ;  /* 0x0000000000037941 */ /* 0x000fea0003800200 */
.L_x_47:
[----:B------:R-:W-:Y:S02]  /*3c90*/  IMAD.MOV.U32 R17, RZ, RZ, 0x0 ;  /* 0x00000000ff117424 */ /* 0x000fe400078e00ff */
[----:B------:R-:W-:Y:S02]  /*3ca0*/  IMAD.MOV.U32 R8, RZ, RZ, R18 ;  /* 0x000000ffff087224 */ /* 0x000fe400078e0012 */
[----:B------:R-:W-:Y:S01]  /*3cb0*/  IMAD.MOV.U32 R9, RZ, RZ, R19 ;  /* 0x000000ffff097224 */ /* 0x000fe200078e0013 */
[----:B------:R-:W-:Y:S06]  /*3cc0*/  RET.REL.NODEC R16 `(_Z19optimizedRiemannSumIdXadL_Z18complex_kernel_gpuIdET_S1_EELj256EEvS1_S1_iPS1_) ;  /* 0xffffffc010cc7950 */ /* 0x000fec0003c3ffff */
        .weak           $__internal_1_$__cuda_sm20_dsqrt_rn_f64_mediumpath_v1
        .type           $__internal_1_$__cuda_sm20_dsqrt_rn_f64_mediumpath_v1,@function
        .size           $__internal_1_$__cuda_sm20_dsqrt_rn_f64_mediumpath_v1,($_Z19optimizedRiemannSumIdXadL_Z18complex_kernel_gpuIdET_S1_EELj256EEvS1_S1_iPS1_$__internal_accurate_pow - $__internal_1_$__cuda_sm20_dsqrt_rn_f64_mediumpath_v1)
$__internal_1_$__cuda_sm20_dsqrt_rn_f64_mediumpath_v1:
[----:B------:R-:W-:Y:S01]  /*3cd0*/  ISETP.GE.U32.AND P0, PT, R28, -0x3400000, PT ;  /* 0xfcc000001c00780c */ /* 0x000fe20003f06070 */
[----:B------:R-:W-:Y:S01]  /*3ce0*/  BSSY.RECONVERGENT B3, `(.L_x_52) ;  /* 0x0000024000037945 */ /* 0x000fe20003800200 */
[----:B------:R-:W-:-:S11]  /*3cf0*/  IMAD.MOV.U32 R11, RZ, RZ, R9 ;  /* 0x000000ffff0b7224 */ /* 0x000fd600078e0009 */
[----:B------:R-:W-:Y:S05]  /*3d00*/  @!P0 BRA `(.L_x_53) ;  /* 0x0000000000208947 */ /* 0x000fea0003800000 */
[----:B------:R-:W-:-:S10]  /*3d10*/  DFMA.RM R24, R24, R16, R12 ;  /* 0x000000101818722b */ /* 0x000fd4000000400c */
[----:B------:R-:W-:-:S05]  /*3d20*/  IADD3 R12, P0, PT, R24, 0x1, RZ ;  /* 0x00000001180c7810 */ /* 0x000fca0007f1e0ff */
[----:B------:R-:W-:-:S06]  /*3d30*/  IMAD.X R13, RZ, RZ, R25, P0 ;  /* 0x000000ffff0d7224 */ /* 0x000fcc00000e0619 */
[----:B------:R-:W-:-:S08]  /*3d40*/  DFMA.RP R10, -R24, R12, R10 ;  /* 0x0000000c180a722b */ /* 0x000fd0000000810a */
[----:B------:R-:W-:-:S06]  /*3d50*/  DSETP.GT.AND P0, PT, R10, RZ, PT ;  /* 0x000000ff0a00722a */ /* 0x000fcc0003f04000 */
[----:B------:R-:W-:Y:S02]  /*3d60*/  FSEL R12, R12, R24, P0 ;  /* 0x000000180c0c7208 */ /* 0x000fe40000000000 */
[----:B------:R-:W-:Y:S01]  /*3d70*/  FSEL R13, R13, R25, P0 ;  /* 0x000000190d0d7208 */ /* 0x000fe20000000000 */
[----:B------:R-:W-:Y:S06]  /*3d80*/  BRA `(.L_x_54) ;  /* 0x0000000000647947 */ /* 0x000fec0003800000 */
.L_x_53:
[----:B------:R-:W-:-:S14]  /*3d90*/  DSETP.NE.AND P0, PT, R10, RZ, PT ;  /* 0x000000ff0a00722a */ /* 0x000fdc0003f05000 */
[----:B------:R-:W-:Y:S05]  /*3da0*/  @!P0 BRA `(.L_x_55) ;  /* 0x0000000000588947 */ /* 0x000fea0003800000 */
[----:B------:R-:W-:-:S13]  /*3db0*/  ISETP.GE.AND P0, PT, R11, RZ, PT ;  /* 0x000000ff0b00720c */ /* 0x000fda0003f06270 */
[----:B------:R-:W-:Y:S02]  /*3dc0*/  @!P0 IMAD.MOV.U32 R12, RZ, RZ, 0x0 ;  /* 0x00000000ff0c8424 */ /* 0x000fe400078e00ff */
[----:B------:R-:W-:Y:S01]  /*3dd0*/  @!P0 IMAD.MOV.U32 R13, RZ, RZ, -0x80000 ;  /* 0xfff80000ff0d8424 */ /* 0x000fe200078e00ff */
[----:B------:R-:W-:Y:S06]  /*3de0*/  @!P0 BRA `(.L_x_54) ;  /* 0x00000000004c8947 */ /* 0x000fec0003800000 */
[----:B------:R-:W-:-:S13]  /*3df0*/  ISETP.GT.AND P0, PT, R11, 0x7fefffff, PT ;  /* 0x7fefffff0b00780c */ /* 0x000fda0003f04270 */
[----:B------:R-:W-:Y:S05]  /*3e00*/  @P0 BRA `(.L_x_55) ;  /* 0x0000000000400947 */ /* 0x000fea0003800000 */
[----:B------:R-:W-:Y:S01]  /*3e10*/  DMUL R10, R10, 8.11296384146066816958e+31 ;  /* 0x469000000a0a7828 */ /* 0x000fe20000000000 */
[----:B------:R-:W-:Y:S02]  /*3e20*/  IMAD.MOV.U32 R12, RZ, RZ, RZ ;  /* 0x000000ffff0c7224 */ /* 0x000fe400078e00ff */
[----:B------:R-:W-:Y:S02]  /*3e30*/  IMAD.MOV.U32 R24, RZ, RZ, 0x0 ;  /* 0x00000000ff187424 */ /* 0x000fe400078e00ff */
[----:B------:R-:W-:Y:S01]  /*3e40*/  IMAD.MOV.U32 R25, RZ, RZ, 0x3fd80000 ;  /* 0x3fd80000ff197424 */ /* 0x000fe200078e00ff */
[----:B------:R-:W0:Y:S02]  /*3e50*/  MUFU.RSQ64H R13, R11 ;  /* 0x0000000b000d7308 */ /* 0x000e240000001c00 */
[----:B0-----:R-:W-:-:S08]  /*3e60*/  DMUL R16, R12, R12 ;  /* 0x0000000c0c107228 */ /* 0x001fd00000000000 */
[----:B------:R-:W-:-:S08]  /*3e70*/  DFMA R16, R10, -R16, 1 ;  /* 0x3ff000000a10742b */ /* 0x000fd00000000810 */
[----:B------:R-:W-:Y:S02]  /*3e80*/  DFMA R24, R16, R24, 0.5 ;  /* 0x3fe000001018742b */ /* 0x000fe40000000018 */
[----:B------:R-:W-:-:S08]  /*3e90*/  DMUL R16, R12, R16 ;  /* 0x000000100c107228 */ /* 0x000fd00000000000 */
[----:B------:R-:W-:-:S08]  /*3ea0*/  DFMA R16, R24, R16, R12 ;  /* 0x000000101810722b */ /* 0x000fd0000000000c */
[----:B------:R-:W-:Y:S02]  /*3eb0*/  DMUL R12, R10, R16 ;  /* 0x000000100a0c7228 */ /* 0x000fe40000000000 */
[----:B------:R-:W-:-:S06]  /*3ec0*/  VIADD R17, R17, 0xfff00000 ;  /* 0xfff0000011117836 */ /* 0x000fcc0000000000 */
[----:B------:R-:W-:-:S08]  /*3ed0*/  DFMA R24, R12, -R12, R10 ;  /* 0x8000000c0c18722b */ /* 0x000fd0000000000a */
[----:B------:R-:W-:-:S10]  /*3ee0*/  DFMA R12, R16, R24, R12 ;  /* 0x00000018100c722b */ /* 0x000fd4000000000c */
[----:B------:R-:W-:Y:S01]  /*3ef0*/  VIADD R13, R13, 0xfcb00000 ;  /* 0xfcb000000d0d7836 */ /* 0x000fe20000000000 */
[----:B------:R-:W-:Y:S06]  /*3f00*/  BRA `(.L_x_54) ;  /* 0x0000000000047947 */ /* 0x000fec0003800000 */
.L_x_55:
[----:B------:R-:W-:-:S11]  /*3f10*/  DADD R12, R10, R10 ;  /* 0x000000000a0c7229 */ /* 0x000fd6000000000a */
.L_x_54:
[----:B------:R-:W-:Y:S05]  /*3f20*/  BSYNC.RECONVERGENT B3 ;  /* 0x0000000000037941 */ /* 0x000fea0003800200 */
.L_x_52:
[----:B------:R-:W-:Y:S02]  /*3f30*/  IMAD.MOV.U32 R9, RZ, RZ, 0x0 ;  /* 0x00000000ff097424 */ /* 0x000fe400078e00ff */
[----:B------:R-:W-:Y:S02]  /*3f40*/  IMAD.MOV.U32 R24, RZ, RZ, R12 ;  /* 0x000000ffff187224 */ /* 0x000fe400078e000c */
[----:B------:R-:W-:Y:S01]  /*3f50*/  IMAD.MOV.U32 R25, RZ, RZ, R13 ;  /* 0x000000ffff197224 */ /* 0x000fe200078e000d */
[----:B------:R-:W-:Y:S06]  /*3f60*/  RET.REL.NODEC R8 `(_Z19optimizedRiemannSumIdXadL_Z18complex_kernel_gpuIdET_S1_EELj256EEvS1_S1_iPS1_) ;  /* 0xffffffc008247950 */ /* 0x000fec0003c3ffff */
        .type           $_Z19optimizedRiemannSumIdXadL_Z18complex_kernel_gpuIdET_S1_EELj256EEvS1_S1_iPS1_$__internal_accurate_pow,@function
        .size           $_Z19optimizedRiemannSumIdXadL_Z18complex_kernel_gpuIdET_S1_EELj256EEvS1_S1_iPS1_$__internal_accurate_pow,($_Z19optimizedRiemannSumIdXadL_Z18complex_kernel_gpuIdET_S1_EELj256EEvS1_S1_iPS1_$__internal_trig_reduction_slowpathd - $_Z19optimizedRiemannSumIdXadL_Z18complex_kernel_gpuIdET_S1_EELj256EEvS1_S1_iPS1_$__internal_accurate_pow)
$_Z19optimizedRiemannSumIdXadL_Z18complex_kernel_gpuIdET_S1_EELj256EEvS1_S1_iPS1_$__internal_accurate_pow:
[----:B------:R-:W-:Y:S01]  /*3f70*/  ISETP.GT.U32.AND P0, PT, R35, 0xfffff, PT ;  /* 0x000fffff2300780c */ /* 0x000fe20003f04070 */
[----:B------:R-:W-:Y:S01]  /*3f80*/  IMAD.MOV.U32 R10, RZ, RZ, R14 ;  /* 0x000000ffff0a7224 */ /* 0x000fe200078e000e */
[----:B------:R-:W-:Y:S01]  /*3f90*/  UMOV UR4, 0x7d2cafe2 ;  /* 0x7d2cafe200047882 */ /* 0x000fe20000000000 */
[----:B------:R-:W-:Y:S01]  /*3fa0*/  IMAD.MOV.U32 R11, RZ, RZ, R35 ;  /* 0x000000ffff0b7224 */ /* 0x000fe200078e0023 */
[----:B------:R-:W-:Y:S01]  /*3fb0*/  UMOV UR5, 0x3eb0f5ff ;  /* 0x3eb0f5ff00057882 */ /* 0x000fe20000000000 */
[----:B------:R-:W-:Y:S01]  /*3fc0*/  IMAD.MOV.U32 R28, RZ, RZ, RZ ;  /* 0x000000ffff1c7224 */ /* 0x000fe200078e00ff */
[----:B------:R-:W-:Y:S01]  /*3fd0*/  UMOV UR14, 0x3b39803f ;  /* 0x3b39803f000e7882 */ /* 0x000fe20000000000 */
[----:B------:R-:W-:Y:S01]  /*3fe0*/  IMAD.MOV.U32 R16, RZ, RZ, 0x41ad3b5a ;  /* 0x41ad3b5aff107424 */ /* 0x000fe200078e00ff */
[----:B------:R-:W-:Y:S01]  /*3ff0*/  UMOV UR15, 0x3c7abc9e ;  /* 0x3c7abc9e000f7882 */ /* 0x000fe20000000000 */
[----:B------:R-:W-:-:S04]  /*4000*/  IMAD.MOV.U32 R17, RZ, RZ, 0x3ed0f5d2 ;  /* 0x3ed0f5d2ff117424 */ /* 0x000fc800078e00ff */
[----:B------:R-:W-:Y:S01]  /*4010*/  @!P0 DMUL R32, R10, 1.80143985094819840000e+16 ;  /* 0x435000000a208828 */ /* 0x000fe20000000000 */
[--C-:B------:R-:W-:Y:S01]  /*4020*/  IMAD.MOV.U32 R10, RZ, RZ, R35.reuse ;  /* 0x000000ffff0a7224 */ /* 0x100fe200078e0023 */
[----:B------:R-:W-:-:S08]  /*4030*/  SHF.R.U32.HI R35, RZ, 0x14, R35 ;  /* 0x00000014ff237819 */ /* 0x000fd00000011623 */
[----:B------:R-:W-:Y:S01]  /*4040*/  @!P0 IMAD.MOV.U32 R10, RZ, RZ, R33 ;  /* 0x000000ffff0a8224 */ /* 0x000fe200078e0021 */
[----:B------:R-:W-:Y:S01]  /*4050*/  @!P0 LEA.HI R35, R33, 0xffffffca, RZ, 0xc ;  /* 0xffffffca21238811 */ /* 0x000fe200078f60ff */
[----:B------:R-:W-:-:S03]  /*4060*/  @!P0 IMAD.MOV.U32 R14, RZ, RZ, R32 ;  /* 0x000000ffff0e8224 */ /* 0x000fc600078e0020 */
[----:B------:R-:W-:-:S04]  /*4070*/  LOP3.LUT R10, R10, 0x800fffff, RZ, 0xc0, !PT ;  /* 0x800fffff0a0a7812 */ /* 0x000fc800078ec0ff */
[----:B------:R-:W-:-:S04]  /*4080*/  LOP3.LUT R15, R10, 0x3ff00000, RZ, 0xfc, !PT ;  /* 0x3ff000000a0f7812 */ /* 0x000fc800078efcff */
[----:B------:R-:W-:-:S13]  /*4090*/  ISETP.GE.U32.AND P1, PT, R15, 0x3ff6a09f, PT ;  /* 0x3ff6a09f0f00780c */ /* 0x000fda0003f26070 */
[----:B------:R-:W-:-:S04]  /*40a0*/  @P1 VIADD R11, R15, 0xfff00000 ;  /* 0xfff000000f0b1836 */ /* 0x000fc80000000000 */
        /* <DEDUP_REMOVED lines=21> */
[-C--:B------:R-:W-:Y:S02]  /*4200*/  DFMA R16, R14, -R10.reuse, R16 ;  /* 0x8000000a0e10722b */ /* 0x080fe40000000010 */
[----:B------:R-:W-:-:S03]  /*4210*/  DMUL R14, R10, R10 ;  /* 0x0000000a0a0e7228 */ /* 0x000fc60000000000 */
[----:B------:R-:W-:Y:S01]  /*4220*/  DFMA R12, R26, R12, UR4 ;  /* 0x000000041a0c7e2b */ /* 0x000fe2000800000c */
[----:B------:R-:W-:Y:S01]  /*4230*/  UMOV UR4, 0x9242b910 ;  /* 0x9242b91000047882 */ /* 0x000fe20000000000 */
[----:B------:R-:W-:Y:S01]  /*4240*/  UMOV UR5, 0x3f624924 ;  /* 0x3f62492400057882 */ /* 0x000fe20000000000 */
[----:B------:R-:W-:-:S05]  /*4250*/  DMUL R16, R28, R16 ;  /* 0x000000101c107228 */ /* 0x000fca0000000000 */
[----:B------:R-:W-:Y:S01]  /*4260*/  DFMA R24, R26, R12, UR4 ;  /* 0x000000041a187e2b */ /* 0x000fe2000800000c */
[----:B------:R-:W-:Y:S01]  /*4270*/  UMOV UR4, 0x99999dfb ;  /* 0x99999dfb00047882 */ /* 0x000fe20000000000 */
[----:B------:R-:W-:-:S03]  /*4280*/  UMOV UR5, 0x3f899999 ;  /* 0x3f89999900057882 */ /* 0x000fc60000000000 */
[----:B------:R-:W-:Y:S02]  /*4290*/  VIADD R31, R17, 0x100000 ;  /* 0x00100000111f7836 */ /* 0x000fe40000000000 */
[----:B------:R-:W-:Y:S01]  /*42a0*/  IMAD.MOV.U32 R30, RZ, RZ, R16 ;  /* 0x000000ffff1e7224 */ /* 0x000fe200078e0010 */
[----:B------:R-:W-:Y:S01]  /*42b0*/  DFMA R24, R26, R24, UR4 ;  /* 0x000000041a187e2b */ /* 0x000fe20008000018 */
[----:B------:R-:W-:Y:S01]  /*42c0*/  UMOV UR4, 0x55555555 ;  /* 0x5555555500047882 */ /* 0x000fe20000000000 */
[----:B------:R-:W-:-:S06]  /*42d0*/  UMOV UR5, 0x3fb55555 ;  /* 0x3fb5555500057882 */ /* 0x000fcc0000000000 */
[----:B------:R-:W-:-:S08]  /*42e0*/  DFMA R12, R26, R24, UR4 ;  /* 0x000000041a0c7e2b */ /* 0x000fd00008000018 */
[----:B------:R-:W-:Y:S01]  /*42f0*/  DADD R18, -R12, UR4 ;  /* 0x000000040c127e29 */ /* 0x000fe20008000100 */
[----:B------:R-:W-:Y:S01]  /*4300*/  UMOV UR4, 0xb9e7b0 ;  /* 0x00b9e7b000047882 */ /* 0x000fe20000000000 */
[----:B------:R-:W-:-:S06]  /*4310*/  UMOV UR5, 0x3c46a4cb ;  /* 0x3c46a4cb00057882 */ /* 0x000fcc0000000000 */
[----:B------:R-:W-:Y:S02]  /*4320*/  DFMA R26, R26, R24, R18 ;  /* 0x000000181a1a722b */ /* 0x000fe40000000012 */
[C---:B------:R-:W-:Y:S02]  /*4330*/  DMUL R18, R10.reuse, R14 ;  /* 0x0000000e0a127228 */ /* 0x040fe40000000000 */
[----:B------:R-:W-:-:S04]  /*4340*/  DFMA R24, R10, R10, -R14 ;  /* 0x0000000a0a18722b */ /* 0x000fc8000000080e */
[----:B------:R-:W-:Y:S01]  /*4350*/  DADD R26, R26, -UR4 ;  /* 0x800000041a1a7e29 */ /* 0x000fe20008000000 */
[----:B------:R-:W-:Y:S01]  /*4360*/  UMOV UR4, 0x80000000 ;  /* 0x8000000000047882 */ /* 0x000fe20000000000 */
[C---:B------:R-:W-:Y:S01]  /*4370*/  DFMA R28, R10.reuse, R14, -R18 ;  /* 0x0000000e0a1c722b */ /* 0x040fe20000000812 */
[----:B------:R-:W-:Y:S01]  /*4380*/  UMOV UR5, 0x43300000 ;  /* 0x4330000000057882 */ /* 0x000fe20000000000 */
[----:B------:R-:W-:-:S06]  /*4390*/  DFMA R24, R10, R30, R24 ;  /* 0x0000001e0a18722b */ /* 0x000fcc0000000018 */
[----:B------:R-:W-:Y:S02]  /*43a0*/  DFMA R28, R16, R14, R28 ;  /* 0x0000000e101c722b */ /* 0x000fe4000000001c */
[----:B------:R-:W-:-:S06]  /*43b0*/  DADD R14, R12, R26 ;  /* 0x000000000c0e7229 */ /* 0x000fcc000000001a */
[----:B------:R-:W-:Y:S02]  /*43c0*/  DFMA R28, R10, R24, R28 ;  /* 0x000000180a1c722b */ /* 0x000fe4000000001c */
[----:B------:R-:W-:Y:S02]  /*43d0*/  DMUL R24, R14, R18 ;  /* 0x000000120e187228 */ /* 0x000fe40000000000 */
[----:B------:R-:W-:-:S06]  /*43e0*/  DADD R30, R12, -R14 ;  /* 0x000000000c1e7229 */ /* 0x000fcc000000080e */
[----:B------:R-:W-:Y:S02]  /*43f0*/  DFMA R12, R14, R18, -R24 ;  /* 0x000000120e0c722b */ /* 0x000fe40000000818 */
[----:B------:R-:W-:-:S06]  /*4400*/  DADD R30, R26, R30 ;  /* 0x000000001a1e7229 */ /* 0x000fcc000000001e */
[----:B------:R-:W-:-:S08]  /*4410*/  DFMA R12, R14, R28, R12 ;  /* 0x0000001c0e0c722b */ /* 0x000fd0000000000c */
[----:B------:R-:W-:-:S08]  /*4420*/  DFMA R18, R30, R18, R12 ;  /* 0x000000121e12722b */ /* 0x000fd0000000000c */
[----:B------:R-:W-:-:S08]  /*4430*/  DADD R12, R24, R18 ;  /* 0x00000000180c7229 */ /* 0x000fd00000000012 */
[--C-:B------:R-:W-:Y:S02]  /*4440*/  DADD R14, R10, R12.reuse ;  /* 0x000000000a0e7229 */ /* 0x100fe4000000000c */
[----:B------:R-:W-:-:S06]  /*4450*/  DADD R24, R24, -R12 ;  /* 0x0000000018187229 */ /* 0x000fcc000000080c */
[----:B------:R-:W-:Y:S02]  /*4460*/  DADD R10, R10, -R14 ;  /* 0x000000000a0a7229 */ /* 0x000fe4000000080e */
[----:B------:R-:W-:-:S06]  /*4470*/  DADD R24, R18, R24 ;  /* 0x0000000012187229 */ /* 0x000fcc0000000018 */
[----:B------:R-:W-:Y:S01]  /*4480*/  DADD R10, R12, R10 ;  /* 0x000000000c0a7229 */ /* 0x000fe2000000000a */
[C---:B------:R-:W-:Y:S02]  /*4490*/  VIADD R12, R35.reuse, 0xfffffc01 ;  /* 0xfffffc01230c7836 */ /* 0x040fe40000000000 */
[----:B------:R-:W-:Y:S02]  /*44a0*/  @P1 VIADD R12, R35, 0xfffffc02 ;  /* 0xfffffc02230c1836 */ /* 0x000fe40000000000 */
[----:B------:R-:W-:-:S03]  /*44b0*/  IMAD.MOV.U32 R13, RZ, RZ, 0x43300000 ;  /* 0x43300000ff0d7424 */ /* 0x000fc600078e00ff */
[----:B------:R-:W-:Y:S01]  /*44c0*/  DADD R10, R24, R10 ;  /* 0x00000000180a7229 */ /* 0x000fe2000000000a */
[----:B------:R-:W-:-:S06]  /*44d0*/  LOP3.LUT R12, R12, 0x80000000, RZ, 0x3c, !PT ;  /* 0x800000000c0c7812 */ /* 0x000fcc00078e3cff */
[----:B------:R-:W-:Y:S01]  /*44e0*/  DADD R12, R12, -UR4 ;  /* 0x800000040c0c7e29 */ /* 0x000fe20008000000 */
[----:B------:R-:W-:Y:S01]  /*44f0*/  UMOV UR4, 0xfefa39ef ;  /* 0xfefa39ef00047882 */ /* 0x000fe20000000000 */
[----:B------:R-:W-:Y:S01]  /*4500*/  DADD R18, R16, R10 ;  /* 0x0000000010127229 */ /* 0x000fe2000000000a */
[----:B------:R-:W-:-:S07]  /*4510*/  UMOV UR5, 0x3fe62e42 ;  /* 0x3fe62e4200057882 */ /* 0x000fce0000000000 */
[----:B------:R-:W-:-:S08]  /*4520*/  DADD R16, R14, R18 ;  /* 0x000000000e107229 */ /* 0x000fd00000000012 */
[--C-:B------:R-:W-:Y:S02]  /*4530*/  DFMA R10, R12, UR4, R16.reuse ;  /* 0x000000040c0a7c2b */ /* 0x100fe40008000010 */
[----:B------:R-:W-:-:S06]  /*4540*/  DADD R14, R14, -R16 ;  /* 0x000000000e0e7229 */ /* 0x000fcc0000000810 */
[----:B------:R-:W-:Y:S02]  /*4550*/  DFMA R24, R12, -UR4, R10 ;  /* 0x800000040c187c2b */ /* 0x000fe4000800000a */
[----:B------:R-:W-:-:S06]  /*4560*/  DADD R14, R18, R14 ;  /* 0x00000000120e7229 */ /* 0x000fcc000000000e */
[----:B------:R-:W-:-:S08]  /*4570*/  DADD R24, -R16, R24 ;  /* 0x0000000010187229 */ /* 0x000fd00000000118 */
[----:B------:R-:W-:-:S08]  /*4580*/  DADD R14, R14, -R24 ;  /* 0x000000000e0e7229 */ /* 0x000fd00000000818 */
[----:B------:R-:W-:-:S08]  /*4590*/  DFMA R12, R12, UR14, R14 ;  /* 0x0000000e0c0c7c2b */ /* 0x000fd0000800000e */
[----:B------:R-:W-:-:S08]  /*45a0*/  DADD R16, R10, R12 ;  /* 0x000000000a107229 */ /* 0x000fd0000000000c */
[----:B------:R-:W-:Y:S02]  /*45b0*/  DADD R10, R10, -R16 ;  /* 0x000000000a0a7229 */ /* 0x000fe40000000810 */
[----:B------:R-:W-:-:S06]  /*45c0*/  DMUL R14, R16, 2.5 ;  /* 0x40040000100e7828 */ /* 0x000fcc0000000000 */
[----:B------:R-:W-:Y:S02]  /*45d0*/  DADD R10, R12, R10 ;  /* 0x000000000c0a7229 */ /* 0x000fe4000000000a */
[----:B------:R-:W-:-:S08]  /*45e0*/  DFMA R18, R16, 2.5, -R14 ;  /* 0x400400001012782b */ /* 0x000fd0000000080e */
[----:B------:R-:W-:Y:S01]  /*45f0*/  DFMA R18, R10, 2.5, R18 ;  /* 0x400400000a12782b */ /* 0x000fe20000000012 */
[----:B------:R-:W-:Y:S02]  /*4600*/  IMAD.MOV.U32 R10, RZ, RZ, 0x652b82fe ;  /* 0x652b82feff0a7424 */ /* 0x000fe400078e00ff */
[----:B------:R-:W-:-:S05]  /*4610*/  IMAD.MOV.U32 R11, RZ, RZ, 0x3ff71547 ;  /* 0x3ff71547ff0b7424 */ /* 0x000fca00078e00ff */
[----:B------:R-:W-:-:S08]  /*4620*/  DADD R12, R14, R18 ;  /* 0x000000000e0c7229 */ /* 0x000fd00000000012 */
[----:B------:R-:W-:Y:S02]  /*4630*/  DFMA R10, R12, R10, 6.75539944105574400000e+15 ;  /* 0x433800000c0a742b */ /* 0x000fe4000000000a */
[----:B------:R-:W-:Y:S01]  /*4640*/  FSETP.GEU.AND P0, PT, |R13|, 4.1917929649353027344, PT ;  /* 0x4086232b0d00780b */ /* 0x000fe20003f0e200 */
[----:B------:R-:W-:-:S05]  /*4650*/  DADD R14, R14, -R12 ;  /* 0x000000000e0e7229 */ /* 0x000fca000000080c */
[----:B------:R-:W-:-:S03]  /*4660*/  DADD R16, R10, -6.75539944105574400000e+15 ;  /* 0xc33800000a107429 */ /* 0x000fc60000000000 */
[----:B------:R-:W-:-:S05]  /*4670*/  DADD R18, R18, R14 ;  /* 0x0000000012127229 */ /* 0x000fca000000000e */
[----:B------:R-:W-:Y:S01]  /*4680*/  DFMA R24, R16, -UR4, R12 ;  /* 0x8000000410187c2b */ /* 0x000fe2000800000c */
        /* <DEDUP_REMOVED lines=36> */
[----:B------:R-:W-:Y:S06]  /*48d0*/  @!P0 BRA `(.L_x_56) ;  /* 0x0000000000308947 */ /* 0x000fec0003800000 */
[----:B------:R-:W-:Y:S01]  /*48e0*/  FSETP.GEU.AND P1, PT, |R13|, 4.2275390625, PT ;  /* 0x408748000d00780b */ /* 0x000fe20003f2e200 */
[C---:B------:R-:W-:Y:S02]  /*48f0*/  DADD R14, R12.reuse, +INF ;  /* 0x7ff000000c0e7429 */ /* 0x040fe40000000000 */
[----:B------:R-:W-:-:S08]  /*4900*/  DSETP.GEU.AND P0, PT, R12, RZ, PT ;  /* 0x000000ff0c00722a */ /* 0x000fd00003f0e000 */
[----:B------:R-:W-:Y:S02]  /*4910*/  FSEL R14, R14, RZ, P0 ;  /* 0x000000ff0e0e7208 */ /* 0x000fe40000000000 */
[----:B------:R-:W-:Y:S02]  /*4920*/  @!P1 LEA.HI R11, R10, R10, RZ, 0x1 ;  /* 0x0000000a0a0b9211 */ /* 0x000fe400078f08ff */
[----:B------:R-:W-:Y:S02]  /*4930*/  FSEL R15, R15, RZ, P0 ;  /* 0x000000ff0f0f7208 */ /* 0x000fe40000000000 */
[----:B------:R-:W-:-:S05]  /*4940*/  @!P1 SHF.R.S32.HI R11, RZ, 0x1, R11 ;  /* 0x00000001ff0b9819 */ /* 0x000fca000001140b */
[----:B------:R-:W-:Y:S02]  /*4950*/  @!P1 IMAD.IADD R10, R10, 0x1, -R11 ;  /* 0x000000010a0a9824 */ /* 0x000fe400078e0a0b */
[----:B------:R-:W-:-:S03]  /*4960*/  @!P1 IMAD R17, R11, 0x100000, R17 ;  /* 0x001000000b119824 */ /* 0x000fc600078e0211 */
[----:B------:R-:W-:Y:S01]  /*4970*/  @!P1 LEA R11, R10, 0x3ff00000, 0x14 ;  /* 0x3ff000000a0b9811 */ /* 0x000fe200078ea0ff */
[----:B------:R-:W-:-:S06]  /*4980*/  @!P1 IMAD.MOV.U32 R10, RZ, RZ, RZ ;  /* 0x000000ffff0a9224 */ /* 0x000fcc00078e00ff */
[----:B------:R-:W-:-:S11]  /*4990*/  @!P1 DMUL R14, R16, R10 ;  /* 0x0000000a100e9228 */ /* 0x000fd60000000000 */
.L_x_56:
[----:B------:R-:W-:Y:S01]  /*49a0*/  DFMA R18, R18, R14, R14 ;  /* 0x0000000e1212722b */ /* 0x000fe2000000000e */
[----:B------:R-:W-:Y:S01]  /*49b0*/  IMAD.MOV.U32 R35, RZ, RZ, 0x0 ;  /* 0x00000000ff237424 */ /* 0x000fe200078e00ff */
[----:B------:R-:W-:-:S08]  /*49c0*/  DSETP.NEU.AND P0, PT, |R14|, +INF , PT ;  /* 0x7ff000000e00742a */ /* 0x000fd00003f0d200 */
[----:B------:R-:W-:Y:S02]  /*49d0*/  FSEL R10, R14, R18, !P0 ;  /* 0x000000120e0a7208 */ /* 0x000fe40004000000 */
[----:B------:R-:W-:Y:S01]  /*49e0*/  FSEL R14, R15, R19, !P0 ;  /* 0x000000130f0e7208 */ /* 0x000fe20004000000 */
[----:B------:R-:W-:Y:S06]  /*49f0*/  RET.REL.NODEC R34 `(_Z19optimizedRiemannSumIdXadL_Z18complex_kernel_gpuIdET_S1_EELj256EEvS1_S1_iPS1_) ;  /* 0xffffffb422807950 */ /* 0x000fec0003c3ffff */
        .type           $_Z19optimizedRiemannSumIdXadL_Z18complex_kernel_gpuIdET_S1_EELj256EEvS1_S1_iPS1_$__internal_trig_reduction_slowpathd,@function
        .size           $_Z19optimizedRiemannSumIdXadL_Z18complex_kernel_gpuIdET_S1_EELj256EEvS1_S1_iPS1_$__internal_trig_reduction_slowpathd,(.L_x_68 - $_Z19optimizedRiemannSumIdXadL_Z18complex_kernel_gpuIdET_S1_EELj256EEvS1_S1_iPS1_$__internal_trig_reduction_slowpathd)
$_Z19optimizedRiemannSumIdXadL_Z18complex_kernel_gpuIdET_S1_EELj256EEvS1_S1_iPS1_$__internal_trig_reduction_slowpathd:
[--C-:B------:R-:W-:Y:S01]  /*4a00*/  SHF.R.U32.HI R16, RZ, 0x14, R27.reuse ;  /* 0x00000014ff107819 */ /* 0x100fe2000001161b */
[----:B------:R-:W-:Y:S02]  /*4a10*/  IMAD.MOV.U32 R10, RZ, RZ, R26 ;  /* 0x000000ffff0a7224 */ /* 0x000fe400078e001a */
[----:B------:R-:W-:Y:S01]  /*4a20*/  IMAD.MOV.U32 R11, RZ, RZ, R27 ;  /* 0x000000ffff0b7224 */ /* 0x000fe200078e001b */
[----:B------:R-:W-:Y:S01]  /*4a30*/  LOP3.LUT R9, R16, 0x7ff, RZ, 0xc0, !PT ;  /* 0x000007ff10097812 */ /* 0x000fe200078ec0ff */
[----:B------:R-:W-:-:S03]  /*4a40*/  IMAD.MOV.U32 R8, RZ, RZ, RZ ;  /* 0x000000ffff087224 */ /* 0x000fc600078e00ff */
[----:B------:R-:W-:-:S13]  /*4a50*/  ISETP.NE.AND P0, PT, R9, 0x7ff, PT ;  /* 0x000007ff0900780c */ /* 0x000fda0003f05270 */
[----:B------:R-:W-:Y:S05]  /*4a60*/  @!P0 BRA `(.L_x_57) ;  /* 0x0000000800488947 */ /* 0x000fea0003800000 */
[----:B------:R-:W-:Y:S01]  /*4a70*/  VIADD R8, R9, 0xfffffc00 ;  /* 0xfffffc0009087836 */ /* 0x000fe20000000000 */
[----:B------:R-:W-:Y:S01]  /*4a80*/  BSSY.RECONVERGENT B4, `(.L_x_58) ;  /* 0x000002f000047945 */ /* 0x000fe20003800200 */
[----:B------:R-:W-:-:S03]  /*4a90*/  CS2R R12, SRZ ;  /* 0x00000000000c7805 */ /* 0x000fc6000001ff00 */
[----:B------:R-:W-:Y:S02]  /*4aa0*/  SHF.R.U32.HI R19, RZ, 0x6, R8 ;  /* 0x00000006ff137819 */ /* 0x000fe40000011608 */
[----:B------:R-:W-:Y:S02]  /*4ab0*/  ISETP.GE.U32.AND P0, PT, R8, 0x80, PT ;  /* 0x000000800800780c */ /* 0x000fe40003f06070 */
[C---:B------:R-:W-:Y:S02]  /*4ac0*/  IADD3 R14, PT, PT, -R19.reuse, 0x13, RZ ;  /* 0x00000013130e7810 */ /* 0x040fe40007ffe1ff */
[----:B------:R-:W-:Y:S02]  /*4ad0*/  IADD3 R15, PT, PT, -R19, 0xf, RZ ;  /* 0x0000000f130f7810 */ /* 0x000fe40007ffe1ff */
[----:B------:R-:W-:-:S04]  /*4ae0*/  SEL R14, R14, 0x12, P0 ;  /* 0x000000120e0e7807 */ /* 0x000fc80000000000 */
[----:B------:R-:W-:-:S13]  /*4af0*/  ISETP.GE.AND P0, PT, R15, R14, PT ;  /* 0x0000000e0f00720c */ /* 0x000fda0003f06270 */
[----:B------:R-:W-:Y:S05]  /*4b00*/  @P0 BRA `(.L_x_59) ;  /* 0x0000000000980947 */ /* 0x000fea0003800000 */
[----:B------:R-:W0:Y:S01]  /*4b10*/  LDC.64 R8, c[0x0][0x358] ;  /* 0x0000d600ff087b82 */ /* 0x000e220000000a00 */
[C---:B------:R-:W-:Y:S01]  /*4b20*/  SHF.L.U64.HI R29, R10.reuse, 0xb, R11 ;  /* 0x0000000b0a1d7819 */ /* 0x040fe2000001020b */
[----:B------:R-:W-:Y:S01]  /*4b30*/  BSSY.RECONVERGENT B5, `(.L_x_60) ;  /* 0x0000022000057945 */ /* 0x000fe20003800200 */
[----:B------:R-:W-:Y:S01]  /*4b40*/  IMAD.SHL.U32 R17, R10, 0x800, RZ ;  /* 0x000008000a117824 */ /* 0x000fe200078e00ff */
[----:B------:R-:W-:Y:S01]  /*4b50*/  IADD3 R26, PT, PT, RZ, -R19, -R14 ;  /* 0x80000013ff1a7210 */ /* 0x000fe20007ffe80e */
[----:B------:R-:W-:Y:S01]  /*4b60*/  IMAD.MOV.U32 R28, RZ, RZ, RZ ;  /* 0x000000ffff1c7224 */ /* 0x000fe200078e00ff */
[----:B------:R-:W-:Y:S02]  /*4b70*/  CS2R R12, SRZ ;  /* 0x00000000000c7805 */ /* 0x000fe4000001ff00 */
[----:B------:R-:W-:-:S07]  /*4b80*/  LOP3.LUT R29, R29, 0x80000000, RZ, 0xfc, !PT ;  /* 0x800000001d1d7812 */ /* 0x000fce00078efcff */
.L_x_61:
[----:B------:R-:W1:Y:S01]  /*4b90*/  LDC.64 R10, c[0x4][RZ] ;  /* 0x01000000ff0a7b82 */ /* 0x000e620000000a00 */
[----:B0-----:R-:W-:Y:S02]  /*4ba0*/  R2UR UR4, R8 ;  /* 0x00000000080472ca */ /* 0x001fe400000e0000 */
[----:B------:R-:W-:Y:S01]  /*4bb0*/  R2UR UR5, R9 ;  /* 0x00000000090572ca */ /* 0x000fe200000e0000 */
[----:B-1----:R-:W-:-:S12]  /*4bc0*/  IMAD.WIDE R10, R15, 0x8, R10 ;  /* 0x000000080f0a7825 */ /* 0x002fd800078e020a */
[----:B------:R-:W2:Y:S01]  /*4bd0*/  LDG.E.64.CONSTANT R10, desc[UR4][R10.64] ;  /* 0x000000040a0a7981 */ /* 0x000ea2000c1e9b00 */
[----:B------:R-:W-:Y:S02]  /*4be0*/  VIADD R26, R26, 0x1 ;  /* 0x000000011a1a7836 */ /* 0x000fe40000000000 */
[----:B------:R-:W-:Y:S02]  /*4bf0*/  VIADD R15, R15, 0x1 ;  /* 0x000000010f0f7836 */ /* 0x000fe40000000000 */
[----:B--2---:R-:W-:-:S04]  /*4c00*/  IMAD.WIDE.U32 R12, P3, R10, R17, R12 ;  /* 0x000000110a0c7225 */ /* 0x004fc8000786000c */
[----:B------:R-:W-:Y:S02]  /*4c10*/  IMAD R31, R10, R29, RZ ;  /* 0x0000001d0a1f7224 */ /* 0x000fe400078e02ff */
[CC--:B------:R-:W-:Y:S02]  /*4c20*/  IMAD R30, R11.reuse, R17.reuse, RZ ;  /* 0x000000110b1e7224 */ /* 0x0c0fe400078e02ff */
[----:B------:R-:W-:Y:S01]  /*4c30*/  IMAD.HI.U32 R33, R11, R17, RZ ;  /* 0x000000110b217227 */ /* 0x000fe200078e00ff */
[----:B------:R-:W-:-:S03]  /*4c40*/  IADD3 R13, P0, PT, R31, R13, RZ ;  /* 0x0000000d1f0d7210 */ /* 0x000fc60007f1e0ff */
[----:B------:R-:W-:Y:S01]  /*4c50*/  IMAD R31, R28, 0x8, R1 ;  /* 0x000000081c1f7824 */ /* 0x000fe200078e0201 */
[----:B------:R-:W-:Y:S01]  /*4c60*/  IADD3 R13, P1, PT, R30, R13, RZ ;  /* 0x0000000d1e0d7210 */ /* 0x000fe20007f3e0ff */
[----:B------:R-:W-:-:S04]  /*4c70*/  IMAD.HI.U32 R30, R10, R29, RZ ;  /* 0x0000001d0a1e7227 */ /* 0x000fc800078e00ff */
[----:B------:R-:W-:Y:S01]  /*4c80*/  IMAD.X R10, RZ, RZ, R30, P3 ;  /* 0x000000ffff0a7224 */ /* 0x000fe200018e061e */
[----:B------:R0:W-:Y:S01]  /*4c90*/  STL.64 [R31], R12 ;  /* 0x0000000c1f007387 */ /* 0x0001e20000100a00 */
[----:B------:R-:W-:-:S03]  /*4ca0*/  IMAD.HI.U32 R30, R11, R29, RZ ;  /* 0x0000001d0b1e7227 */ /* 0x000fc600078e00ff */
[----:B------:R-:W-:Y:S01]  /*4cb0*/  IADD3.X R10, P0, PT, R33, R10, RZ, P0, !PT ;  /* 0x0000000a210a7210 */ /* 0x000fe2000071e4ff */
[----:B------:R-:W-:Y:S02]  /*4cc0*/  IMAD R11, R11, R29, RZ ;  /* 0x0000001d0b0b7224 */ /* 0x000fe400078e02ff */
[----:B------:R-:W-:-:S03]  /*4cd0*/  VIADD R28, R28, 0x1 ;  /* 0x000000011c1c7836 */ /* 0x000fc60000000000 */
[----:B------:R-:W-:Y:S01]  /*4ce0*/  IADD3.X R11, P1, PT, R11, R10, RZ, P1, !PT ;  /* 0x0000000a0b0b7210 */ /* 0x000fe20000f3e4ff */
[----:B------:R-:W-:Y:S01]  /*4cf0*/  IMAD.X R10, RZ, RZ, R30, P0 ;  /* 0x000000ffff0a7224 */ /* 0x000fe200000e061e */
[----:B------:R-:W-:-:S03]  /*4d00*/  ISETP.NE.AND P0, PT, R26, -0xf, PT ;  /* 0xfffffff11a00780c */ /* 0x000fc60003f05270 */
[----:B------:R-:W-:Y:S02]  /*4d10*/  IMAD.X R10, RZ, RZ, R10, P1 ;  /* 0x000000ffff0a7224 */ /* 0x000fe400008e060a */
[----:B0-----:R-:W-:Y:S02]  /*4d20*/  IMAD.MOV.U32 R12, RZ, RZ, R11 ;  /* 0x000000ffff0c7224 */ /* 0x001fe400078e000b */
[----:B------:R-:W-:-:S06]  /*4d30*/  IMAD.MOV.U32 R13, RZ, RZ, R10 ;  /* 0x000000ffff0d7224 */ /* 0x000fcc00078e000a */
[----:B------:R-:W-:Y:S05]  /*4d40*/  @P0 BRA `(.L_x_61) ;  /* 0xfffffffc00900947 */ /* 0x000fea000383ffff */
[----:B------:R-:W-:Y:S05]  /*4d50*/  BSYNC.RECONVERGENT B5 ;  /* 0x0000000000057941 */ /* 0x000fea0003800200 */
.L_x_60:
[----:B------:R-:W-:-:S07]  /*4d60*/  IMAD.MOV.U32 R15, RZ, RZ, R14 ;  /* 0x000000ffff0f7224 */ /* 0x000fce00078e000e */
.L_x_59:
[----:B------:R-:W-:Y:S05]  /*4d70*/  BSYNC.RECONVERGENT B4 ;  /* 0x0000000000047941 */ /* 0x000fea0003800200 */
.L_x_58:
[----:B------:R-:W-:Y:S01]  /*4d80*/  LOP3.LUT P0, R33, R16, 0x3f, RZ, 0xc0, !PT ;  /* 0x0000003f10217812 */ /* 0x000fe2000780c0ff */
[----:B------:R-:W-:-:S04]  /*4d90*/  IMAD.IADD R8, R19, 0x1, R15 ;  /* 0x0000000113087824 */ /* 0x000fc800078e020f */
[----:B------:R-:W-:-:S05]  /*4da0*/  IMAD.U32 R35, R8, 0x8, R1 ;  /* 0x0000000808237824 */ /* 0x000fca00078e0001 */
[----:B------:R0:W-:Y:S04]  /*4db0*/  STL.64 [R35+-0x78], R12 ;  /* 0xffff880c23007387 */ /* 0x0001e80000100a00 */
[----:B------:R-:W2:Y:S04]  /*4dc0*/  @P0 LDL.64 R16, [R1+0x8] ;  /* 0x0000080001100983 */ /* 0x000ea80000100a00 */
[----:B------:R-:W3:Y:S04]  /*4dd0*/  LDL.64 R10, [R1+0x10] ;  /* 0x00001000010a7983 */ /* 0x000ee80000100a00 */
[----:B------:R-:W4:Y:S01]  /*4de0*/  LDL.64 R8, [R1+0x18] ;  /* 0x0000180001087983 */ /* 0x000f220000100a00 */
[----:B------:R-:W-:Y:S01]  /*4df0*/  @P0 LOP3.LUT R14, R33, 0x3f, RZ, 0x3c, !PT ;  /* 0x0000003f210e0812 */ /* 0x000fe200078e3cff */
[----:B------:R-:W-:Y:S01]  /*4e00*/  BSSY.RECONVERGENT B4, `(.L_x_62) ;  /* 0x0000034000047945 */ /* 0x000fe20003800200 */
[----:B--2---:R-:W-:-:S02]  /*4e10*/  @P0 SHF.R.U64 R15, R16, 0x1, R17 ;  /* 0x00000001100f0819 */ /* 0x004fc40000001211 */
[----:B------:R-:W-:Y:S02]  /*4e20*/  @P0 SHF.R.U32.HI R17, RZ, 0x1, R17 ;  /* 0x00000001ff110819 */ /* 0x000fe40000011611 */
[CC--:B---3--:R-:W-:Y:S02]  /*4e30*/  @P0 SHF.L.U32 R19, R10.reuse, R33.reuse, RZ ;  /* 0x000000210a130219 */ /* 0x0c8fe400000006ff */
[----:B0-----:R-:W-:Y:S02]  /*4e40*/  @P0 SHF.R.U64 R12, R15, R14, R17 ;  /* 0x0000000e0f0c0219 */ /* 0x001fe40000001211 */
[--C-:B------:R-:W-:Y:S02]  /*4e50*/  @P0 SHF.R.U32.HI R31, RZ, 0x1, R11.reuse ;  /* 0x00000001ff1f0819 */ /* 0x100fe4000001160b */
[C-C-:B------:R-:W-:Y:S02]  /*4e60*/  @P0 SHF.R.U64 R29, R10.reuse, 0x1, R11.reuse ;  /* 0x000000010a1d0819 */ /* 0x140fe4000000120b */
[----:B------:R-:W-:-:S02]  /*4e70*/  @P0 SHF.L.U64.HI R16, R10, R33, R11 ;  /* 0x000000210a100219 */ /* 0x000fc4000001020b */
[----:B------:R-:W-:Y:S02]  /*4e80*/  @P0 SHF.R.U32.HI R13, RZ, R14, R17 ;  /* 0x0000000eff0d0219 */ /* 0x000fe40000011611 */
[----:B------:R-:W-:Y:S02]  /*4e90*/  @P0 LOP3.LUT R10, R19, R12, RZ, 0xfc, !PT ;  /* 0x0000000c130a0212 */ /* 0x000fe400078efcff */
[----:B----4-:R-:W-:Y:S02]  /*4ea0*/  @P0 SHF.L.U32 R15, R8, R33, RZ ;  /* 0x00000021080f0219 */ /* 0x010fe400000006ff */
[-CC-:B------:R-:W-:Y:S02]  /*4eb0*/  @P0 SHF.R.U64 R26, R29, R14.reuse, R31.reuse ;  /* 0x0000000e1d1a0219 */ /* 0x180fe4000000121f */
[----:B------:R-:W-:Y:S02]  /*4ec0*/  @P0 LOP3.LUT R11, R16, R13, RZ, 0xfc, !PT ;  /* 0x0000000d100b0212 */ /* 0x000fe400078efcff */
[----:B------:R-:W-:Y:S01]  /*4ed0*/  @P0 SHF.R.U32.HI R31, RZ, R14, R31 ;  /* 0x0000000eff1f0219 */ /* 0x000fe2000001161f */
[----:B------:R-:W-:Y:S01]  /*4ee0*/  IMAD.SHL.U32 R14, R10, 0x4, RZ ;  /* 0x000000040a0e7824 */ /* 0x000fe200078e00ff */
[----:B------:R-:W-:-:S02]  /*4ef0*/  @P0 SHF.L.U64.HI R12, R8, R33, R9 ;  /* 0x00000021080c0219 */ /* 0x000fc40000010209 */
[----:B------:R-:W-:Y:S02]  /*4f00*/  @P0 LOP3.LUT R8, R15, R26, RZ, 0xfc, !PT ;  /* 0x0000001a0f080212 */ /* 0x000fe400078efcff */
[----:B------:R-:W-:Y:S02]  /*4f10*/  SHF.L.U64.HI R10, R10, 0x2, R11 ;  /* 0x000000020a0a7819 */ /* 0x000fe4000001020b */
[----:B------:R-:W-:Y:S02]  /*4f20*/  @P0 LOP3.LUT R9, R12, R31, RZ, 0xfc, !PT ;  /* 0x0000001f0c090212 */ /* 0x000fe400078efcff */
[----:B------:R-:W-:Y:S02]  /*4f30*/  SHF.L.W.U32.HI R11, R11, 0x2, R8 ;  /* 0x000000020b0b7819 */ /* 0x000fe40000010e08 */
[----:B------:R-:W-:Y:S02]  /*4f40*/  IADD3 RZ, P0, PT, RZ, -R14, RZ ;  /* 0x8000000effff7210 */ /* 0x000fe40007f1e0ff */
[----:B------:R-:W-:-:S02]  /*4f50*/  LOP3.LUT R12, RZ, R10, RZ, 0x33, !PT ;  /* 0x0000000aff0c7212 */ /* 0x000fc400078e33ff */
[----:B------:R-:W-:Y:S02]  /*4f60*/  SHF.L.W.U32.HI R8, R8, 0x2, R9 ;  /* 0x0000000208087819 */ /* 0x000fe40000010e09 */
[----:B------:R-:W-:Y:S02]  /*4f70*/  LOP3.LUT R13, RZ, R11, RZ, 0x33, !PT ;  /* 0x0000000bff0d7212 */ /* 0x000fe400078e33ff */
[----:B------:R-:W-:Y:S02]  /*4f80*/  IADD3.X R15, P0, PT, RZ, R12, RZ, P0, !PT ;  /* 0x0000000cff0f7210 */ /* 0x000fe4000071e4ff */
[----:B------:R-:W-:Y:S02]  /*4f90*/  LOP3.LUT R12, RZ, R8, RZ, 0x33, !PT ;  /* 0x00000008ff0c7212 */ /* 0x000fe400078e33ff */
[----:B------:R-:W-:Y:S02]  /*4fa0*/  IADD3.X R16, P1, PT, RZ, R13, RZ, P0, !PT ;  /* 0x0000000dff107210 */ /* 0x000fe4000073e4ff */
[----:B------:R-:W-:-:S03]  /*4fb0*/  ISETP.GT.U32.AND P3, PT, R11, -0x1, PT ;  /* 0xffffffff0b00780c */ /* 0x000fc60003f64070 */
[----:B------:R-:W-:Y:S01]  /*4fc0*/  IMAD.X R13, RZ, RZ, R12, P1 ;  /* 0x000000ffff0d7224 */ /* 0x000fe200008e060c */
[----:B------:R-:W-:-:S04]  /*4fd0*/  ISETP.GT.AND.EX P0, PT, R8, -0x1, PT, P3 ;  /* 0xffffffff0800780c */ /* 0x000fc80003f04330 */
[----:B------:R-:W-:Y:S02]  /*4fe0*/  SEL R12, R8, R13, P0 ;  /* 0x0000000d080c7207 */ /* 0x000fe40000000000 */
[----:B------:R-:W-:Y:S02]  /*4ff0*/  SEL R17, R11, R16, P0 ;  /* 0x000000100b117207 */ /* 0x000fe40000000000 */
[----:B------:R-:W-:Y:S02]  /*5000*/  ISETP.NE.U32.AND P1, PT, R12, RZ, PT ;  /* 0x000000ff0c00720c */ /* 0x000fe40003f25070 */
[----:B------:R-:W-:Y:S02]  /*5010*/  SEL R15, R10, R15, P0 ;  /* 0x0000000f0a0f7207 */ /* 0x000fe40000000000 */
[----:B------:R-:W-:Y:S01]  /*5020*/  SEL R11, R17, R12, !P1 ;  /* 0x0000000c110b7207 */ /* 0x000fe20004800000 */
[----:B------:R-:W-:-:S05]  /*5030*/  @!P0 IMAD.MOV R14, RZ, RZ, -R14 ;  /* 0x000000ffff0e8224 */ /* 0x000fca00078e0a0e */
[----:B------:R-:W0:Y:S02]  /*5040*/  FLO.U32 R11, R11 ;  /* 0x0000000b000b7300 */ /* 0x000e2400000e0000 */
[C---:B0-----:R-:W-:Y:S02]  /*5050*/  IADD3 R16, PT, PT, -R11.reuse, 0x1f, RZ ;  /* 0x0000001f0b107810 */ /* 0x041fe40007ffe1ff */
[----:B------:R-:W-:-:S03]  /*5060*/  IADD3 R13, PT, PT, -R11, 0x3f, RZ ;  /* 0x0000003f0b0d7810 */ /* 0x000fc60007ffe1ff */
[----:B------:R-:W-:-:S05]  /*5070*/  @P1 IMAD.MOV R13, RZ, RZ, R16 ;  /* 0x000000ffff0d1224 */ /* 0x000fca00078e0210 */
[----:B------:R-:W-:-:S13]  /*5080*/  ISETP.NE.AND P1, PT, R13, RZ, PT ;  /* 0x000000ff0d00720c */ /* 0x000fda0003f25270 */
[----:B------:R-:W-:Y:S05]  /*5090*/  @!P1 BRA `(.L_x_63) ;  /* 0x0000000000289947 */ /* 0x000fea0003800000 */
[C---:B------:R-:W-:Y:S02]  /*50a0*/  LOP3.LUT R10, R13.reuse, 0x3f, RZ, 0xc0, !PT ;  /* 0x0000003f0d0a7812 */ /* 0x040fe400078ec0ff */
[--C-:B------:R-:W-:Y:S02]  /*50b0*/  SHF.R.U64 R14, R14, 0x1, R15.reuse ;  /* 0x000000010e0e7819 */ /* 0x100fe4000000120f */
[----:B------:R-:W-:Y:S02]  /*50c0*/  SHF.R.U32.HI R16, RZ, 0x1, R15 ;  /* 0x00000001ff107819 */ /* 0x000fe4000001160f */
[----:B------:R-:W-:Y:S02]  /*50d0*/  LOP3.LUT R11, R13, 0x3f, RZ, 0xc, !PT ;  /* 0x0000003f0d0b7812 */ /* 0x000fe400078e0cff */
[CC--:B------:R-:W-:Y:S02]  /*50e0*/  SHF.L.U64.HI R12, R17.reuse, R10.reuse, R12 ;  /* 0x0000000a110c7219 */ /* 0x0c0fe4000001020c */
[----:B------:R-:W-:-:S02]  /*50f0*/  SHF.L.U32 R10, R17, R10, RZ ;  /* 0x0000000a110a7219 */ /* 0x000fc400000006ff */
[-CC-:B------:R-:W-:Y:S02]  /*5100*/  SHF.R.U64 R17, R14, R11.reuse, R16.reuse ;  /* 0x0000000b0e117219 */ /* 0x180fe40000001210 */
[----:B------:R-:W-:Y:S02]  /*5110*/  SHF.R.U32.HI R11, RZ, R11, R16 ;  /* 0x0000000bff0b7219 */ /* 0x000fe40000011610 */
[----:B------:R-:W-:Y:S02]  /*5120*/  LOP3.LUT R17, R10, R17, RZ, 0xfc, !PT ;  /* 0x000000110a117212 */ /* 0x000fe400078efcff */
[----:B------:R-:W-:-:S07]  /*5130*/  LOP3.LUT R12, R12, R11, RZ, 0xfc, !PT ;  /* 0x0000000b0c0c7212 */ /* 0x000fce00078efcff */
.L_x_63:
[----:B------:R-:W-:Y:S05]  /*5140*/  BSYNC.RECONVERGENT B4 ;  /* 0x0000000000047941 */ /* 0x000fea0003800200 */
.L_x_62:
[----:B------:R-:W-:-:S04]  /*5150*/  IMAD.WIDE.U32 R14, R17, 0x2168c235, RZ ;  /* 0x2168c235110e7825 */ /* 0x000fc800078e00ff */
[----:B------:R-:W-:Y:S01]  /*5160*/  IMAD.MOV.U32 R10, RZ, RZ, R15 ;  /* 0x000000ffff0a7224 */ /* 0x000fe200078e000f */
[----:B------:R-:W-:Y:S01]  /*5170*/  IADD3 RZ, P1, PT, R14, R14, RZ ;  /* 0x0000000e0eff7210 */ /* 0x000fe20007f3e0ff */
[----:B------:R-:W-:Y:S02]  /*5180*/  IMAD.MOV.U32 R11, RZ, RZ, RZ ;  /* 0x000000ffff0b7224 */ /* 0x000fe400078e00ff */
[----:B------:R-:W-:-:S04]  /*5190*/  IMAD.HI.U32 R15, R12, -0x36f0255e, RZ ;  /* 0xc90fdaa20c0f7827 */ /* 0x000fc800078e00ff */
[----:B------:R-:W-:-:S04]  /*51a0*/  IMAD.WIDE.U32 R10, R17, -0x36f0255e, R10 ;  /* 0xc90fdaa2110a7825 */ /* 0x000fc800078e000a */
[C---:B------:R-:W-:Y:S02]  /*51b0*/  IMAD R17, R12.reuse, -0x36f0255e, RZ ;  /* 0xc90fdaa20c117824 */ /* 0x040fe400078e02ff */
[----:B------:R-:W-:-:S04]  /*51c0*/  IMAD.WIDE.U32 R10, P3, R12, 0x2168c235, R10 ;  /* 0x2168c2350c0a7825 */ /* 0x000fc8000786000a */
[----:B------:R-:W-:Y:S01]  /*51d0*/  IMAD.X R12, RZ, RZ, R15, P3 ;  /* 0x000000ffff0c7224 */ /* 0x000fe200018e060f */
[----:B------:R-:W-:Y:S02]  /*51e0*/  IADD3 R11, P3, PT, R17, R11, RZ ;  /* 0x0000000b110b7210 */ /* 0x000fe40007f7e0ff */
[----:B------:R-:W-:Y:S02]  /*51f0*/  IADD3.X RZ, P1, PT, R10, R10, RZ, P1, !PT ;  /* 0x0000000a0aff7210 */ /* 0x000fe40000f3e4ff */
[C---:B------:R-:W-:Y:S01]  /*5200*/  ISETP.GT.U32.AND P4, PT, R11.reuse, RZ, PT ;  /* 0x000000ff0b00720c */ /* 0x040fe20003f84070 */
[----:B------:R-:W-:Y:S01]  /*5210*/  IMAD.X R12, RZ, RZ, R12, P3 ;  /* 0x000000ffff0c7224 */ /* 0x000fe200018e060c */
[----:B------:R-:W-:-:S04]  /*5220*/  IADD3.X R10, P3, PT, R11, R11, RZ, P1, !PT ;  /* 0x0000000b0b0a7210 */ /* 0x000fc80000f7e4ff */
[C---:B------:R-:W-:Y:S01]  /*5230*/  ISETP.GT.AND.EX P1, PT, R12.reuse, RZ, PT, P4 ;  /* 0x000000ff0c00720c */ /* 0x040fe20003f24340 */
[----:B------:R-:W-:-:S03]  /*5240*/  IMAD.X R15, R12, 0x1, R12, P3 ;  /* 0x000000010c0f7824 */ /* 0x000fc600018e060c */
[----:B------:R-:W-:Y:S02]  /*5250*/  SEL R10, R10, R11, P1 ;  /* 0x0000000b0a0a7207 */ /* 0x000fe40000800000 */
[----:B------:R-:W-:Y:S02]  /*5260*/  SEL R11, R15, R12, P1 ;  /* 0x0000000c0f0b7207 */ /* 0x000fe40000800000 */
[----:B------:R-:W-:Y:S02]  /*5270*/  IADD3 R10, P3, PT, R10, 0x1, RZ ;  /* 0x000000010a0a7810 */ /* 0x000fe40007f7e0ff */
[----:B------:R-:W-:Y:S02]  /*5280*/  SEL R12, RZ, 0xffffffff, !P1 ;  /* 0xffffffffff0c7807 */ /* 0x000fe40004800000 */
[----:B------:R-:W-:Y:S01]  /*5290*/  LOP3.LUT P1, R27, R27, 0x80000000, RZ, 0xc0, !PT ;  /* 0x800000001b1b7812 */ /* 0x000fe2000782c0ff */
[----:B------:R-:W-:Y:S02]  /*52a0*/  IMAD.X R11, RZ, RZ, R11, P3 ;  /* 0x000000ffff0b7224 */ /* 0x000fe400018e060b */
[----:B------:R-:W-:Y:S01]  /*52b0*/  IMAD.IADD R12, R12, 0x1, -R13 ;  /* 0x000000010c0c7824 */ /* 0x000fe200078e0a0d */
[----:B------:R-:W-:-:S02]  /*52c0*/  SHF.R.U32.HI R13, RZ, 0x1e, R9 ;  /* 0x0000001eff0d7819 */ /* 0x000fc40000011609 */
[----:B------:R-:W-:Y:S01]  /*52d0*/  SHF.R.U64 R10, R10, 0xa, R11 ;  /* 0x0000000a0a0a7819 */ /* 0x000fe2000000120b */
[----:B------:R-:W-:Y:S01]  /*52e0*/  IMAD.SHL.U32 R12, R12, 0x100000, RZ ;  /* 0x001000000c0c7824 */ /* 0x000fe200078e00ff */
[----:B------:R-:W-:Y:S02]  /*52f0*/  LEA.HI R8, R8, R13, RZ, 0x1 ;  /* 0x0000000d08087211 */ /* 0x000fe400078f08ff */
[----:B------:R-:W-:Y:S02]  /*5300*/  IADD3 R10, P3, PT, R10, 0x1, RZ ;  /* 0x000000010a0a7810 */ /* 0x000fe40007f7e0ff */
[----:B------:R-:W-:Y:S01]  /*5310*/  @!P0 LOP3.LUT R27, R27, 0x80000000, RZ, 0x3c, !PT ;  /* 0x800000001b1b8812 */ /* 0x000fe200078e3cff */
[----:B------:R-:W-:Y:S01]  /*5320*/  @P1 IMAD.MOV R8, RZ, RZ, -R8 ;  /* 0x000000ffff081224 */ /* 0x000fe200078e0a08 */
[----:B------:R-:W-:-:S04]  /*5330*/  LEA.HI.X R11, R11, RZ, RZ, 0x16, P3 ;  /* 0x000000ff0b0b7211 */ /* 0x000fc800018fb4ff */
[--C-:B------:R-:W-:Y:S02]  /*5340*/  SHF.R.U64 R10, R10, 0x1, R11.reuse ;  /* 0x000000010a0a7819 */ /* 0x100fe4000000120b */
[----:B------:R-:W-:Y:S02]  /*5350*/  SHF.R.U32.HI R9, RZ, 0x1, R11 ;  /* 0x00000001ff097819 */ /* 0x000fe4000001160b */
[----:B------:R-:W-:-:S04]  /*5360*/  IADD3 R10, P3, P4, RZ, RZ, R10 ;  /* 0x000000ffff0a7210 */ /* 0x000fc80007c7e00a */
[----:B------:R-:W-:-:S04]  /*5370*/  IADD3.X R12, PT, PT, R12, 0x3fe00000, R9, P3, P4 ;  /* 0x3fe000000c0c7810 */ /* 0x000fc80001fe8409 */
[----:B------:R-:W-:-:S07]  /*5380*/  LOP3.LUT R11, R12, R27, RZ, 0xfc, !PT ;  /* 0x0000001b0c0b7212 */ /* 0x000fce00078efcff */
.L_x_57:
[----:B------:R-:W-:-:S04]  /*5390*/  IMAD.MOV.U32 R19, RZ, RZ, 0x0 ;  /* 0x00000000ff137424 */ /* 0x000fc800078e00ff */
[----:B------:R-:W-:Y:S05]  /*53a0*/  RET.REL.NODEC R18 `(_Z19optimizedRiemannSumIdXadL_Z18complex_kernel_gpuIdET_S1_EELj256EEvS1_S1_iPS1_) ;  /* 0xffffffac12147950 */ /* 0x000fea0003c3ffff */
.L_x_64:
[----:B------:R-:W-:-:S00]  /*53b0*/  BRA `(.L_x_64) ;  /* 0xfffffffc00fc7947 */ /* 0x000fc0000383ffff */
[----:B------:R-:W-:-:S00]  /*53c0*/  NOP ;  /* 0x0000000000007918 */ /* 0x000fc00000000000 */
        /* <DEDUP_REMOVED lines=11> */
.L_x_68:


//--------------------- .nv.global.init           --------------------------
	.section	.nv.global.init,"aw",@progbits
	.align	16
.nv.global.init:
	.type		__cudart_sin_cos_coeffs,@object
	.size		__cudart_sin_cos_coeffs,(__cudart_i2opi_d - __cudart_sin_cos_coeffs)
__cudart_sin_cos_coeffs:
        /*0000*/ 	.byte	0x46, 0xd2, 0xb0, 0x2c, 0xf1, 0xe5, 0x5a, 0xbe, 0x92, 0xe3, 0xac, 0x69, 0xe3, 0x1d, 0xc7, 0x3e
        /*0010*/ 	.byte	0xa1, 0x62, 0xdb, 0x19, 0xa0, 0x01, 0x2a, 0xbf, 0x18, 0x08, 0x11, 0x11, 0x11, 0x11, 0x81, 0x3f
        /*0020*/ 	.byte	0x54, 0x55, 0x55, 0x55, 0x55, 0x55, 0xc5, 0xbf, 0x00, 0x00, 0x00, 0x00, 0x00, 0x00, 0x00, 0x00
        /*0030*/ 	.byte	0x00, 0x00, 0x00, 0x00, 0x00, 0x00, 0x00, 0x00, 0x64, 0x81, 0xfd, 0x20, 0x83, 0xff, 0xa8, 0xbd
        /*0040*/ 	.byte	0x28, 0x85, 0xef, 0xc1, 0xa7, 0xee, 0x21, 0x3e, 0xd9, 0xe6, 0x06, 0x8e, 0x4f, 0x7e, 0x92, 0xbe
        /*0050*/ 	.byte	0xe9, 0xbc, 0xdd, 0x19, 0xa0, 0x01, 0xfa, 0x3e, 0x47, 0x5d, 0xc1, 0x16, 0x6c, 0xc1, 0x56, 0xbf
        /*0060*/ 	.byte	0x51, 0x55, 0x55, 0x55, 0x55, 0x55, 0xa5, 0x3f, 0x00, 0x00, 0x00, 0x00, 0x00, 0x00, 0xe0, 0xbf
        /*0070*/ 	.byte	0x00, 0x00, 0x00, 0x00, 0x00, 0x00, 0xf0, 0x3f, 0x00, 0x00, 0x00, 0x00, 0x00, 0x00, 0x00, 0x00
	.type		__cudart_i2opi_d,@object
	.size		__cudart_i2opi_d,(.L_0 - __cudart_i2opi_d)
__cudart_i2opi_d:
        /* <DEDUP_REMOVED lines=9> */
.L_0:


//--------------------- .nv.shared._Z19optimizedRiemannSumIdXadL_Z18complex_kernel_gpuIdET_S1_EELj256EEvS1_S1_iPS1_ --------------------------
	.section	.nv.shared._Z19optimizedRiemannSumIdXadL_Z18complex_kernel_gpuIdET_S1_EELj256EEvS1_S1_iPS1_,"aw",@nobits
	.sectionflags	@""
	.align	16
	.zero		1024


//--------------------- .nv.shared.reserved.0     --------------------------
	.section	.nv.shared.reserved.0,"aw",@nobits
	.weak		__nv_reservedSMEM_offset_0_alias
	.size		__nv_reservedSMEM_offset_0_alias, 0, 64
	.other		__nv_reservedSMEM_offset_0_alias,@"STO_CUDA_RESERVED_SHARED STV_DEFAULT"
__nv_reservedSMEM_offset_0_alias:
	.zero		0
	.zero		64


//--------------------- .nv.constant0._Z19optimizedRiemannSumIdXadL_Z18complex_kernel_gpuIdET_S1_EELj256EEvS1_S1_iPS1_ --------------------------
	.section	.nv.constant0._Z19optimizedRiemannSumIdXadL_Z18complex_kernel_gpuIdET_S1_EELj256EEvS1_S1_iPS1_,"a",@progbits
	.sectionflags	@""
	.align	4
.nv.constant0._Z19optimizedRiemannSumIdXadL_Z18complex_kernel_gpuIdET_S1_EELj256EEvS1_S1_iPS1_:
	.zero		928


//--------------------- SYMBOLS --------------------------

	.type		.nv.reservedSmem.offset0,@object
	.size		.nv.reservedSmem.offset0,0x4
	.type		.nv.reservedSmem.cap,@object
	.size		.nv.reservedSmem.cap,0x4
